//
// Generated by NVIDIA NVVM Compiler
//
// Compiler Build ID: CL-36424714
// Cuda compilation tools, release 13.0, V13.0.88
// Based on NVVM 20.0.0
//

.version 9.0
.target sm_100
.address_size 64

	// .globl	_Z9vectorAddPfS_S_i
.extern .shared .align 16 .b8 sdata[];
.global .align 4 .b8 __cudart_i2opi_f[24] = {65, 144, 67, 60, 153, 149, 98, 219, 192, 221, 52, 245, 209, 87, 39, 252, 41, 21, 68, 78, 110, 131, 249, 162};

.visible .entry _Z9vectorAddPfS_S_i(
	.param .u64 .ptr .align 1 _Z9vectorAddPfS_S_i_param_0,
	.param .u64 .ptr .align 1 _Z9vectorAddPfS_S_i_param_1,
	.param .u64 .ptr .align 1 _Z9vectorAddPfS_S_i_param_2,
	.param .u32 _Z9vectorAddPfS_S_i_param_3
)
{
	.reg .pred 	%p<2>;
	.reg .b32 	%r<6>;
	.reg .b32 	%f<4>;
	.reg .b64 	%rd<11>;

	ld.param.u64 	%rd1, [_Z9vectorAddPfS_S_i_param_0];
	ld.param.u64 	%rd2, [_Z9vectorAddPfS_S_i_param_1];
	ld.param.u64 	%rd3, [_Z9vectorAddPfS_S_i_param_2];
	ld.param.u32 	%r2, [_Z9vectorAddPfS_S_i_param_3];
	mov.u32 	%r3, %ctaid.x;
	mov.u32 	%r4, %ntid.x;
	mov.u32 	%r5, %tid.x;
	mad.lo.s32 	%r1, %r3, %r4, %r5;
	setp.ge.s32 	%p1, %r1, %r2;
	@%p1 bra 	$L__BB0_2;
	cvta.to.global.u64 	%rd4, %rd1;
	cvta.to.global.u64 	%rd5, %rd2;
	cvta.to.global.u64 	%rd6, %rd3;
	mul.wide.s32 	%rd7, %r1, 4;
	add.s64 	%rd8, %rd4, %rd7;
	ld.global.f32 	%f1, [%rd8];
	add.s64 	%rd9, %rd5, %rd7;
	ld.global.f32 	%f2, [%rd9];
	add.f32 	%f3, %f1, %f2;
	add.s64 	%rd10, %rd6, %rd7;
	st.global.f32 	[%rd10], %f3;
$L__BB0_2:
	ret;

}
	// .globl	_Z14vectorMultiplyPfS_S_i
.visible .entry _Z14vectorMultiplyPfS_S_i(
	.param .u64 .ptr .align 1 _Z14vectorMultiplyPfS_S_i_param_0,
	.param .u64 .ptr .align 1 _Z14vectorMultiplyPfS_S_i_param_1,
	.param .u64 .ptr .align 1 _Z14vectorMultiplyPfS_S_i_param_2,
	.param .u32 _Z14vectorMultiplyPfS_S_i_param_3
)
{
	.reg .pred 	%p<2>;
	.reg .b32 	%r<6>;
	.reg .b32 	%f<4>;
	.reg .b64 	%rd<11>;

	ld.param.u64 	%rd1, [_Z14vectorMultiplyPfS_S_i_param_0];
	ld.param.u64 	%rd2, [_Z14vectorMultiplyPfS_S_i_param_1];
	ld.param.u64 	%rd3, [_Z14vectorMultiplyPfS_S_i_param_2];
	ld.param.u32 	%r2, [_Z14vectorMultiplyPfS_S_i_param_3];
	mov.u32 	%r3, %ctaid.x;
	mov.u32 	%r4, %ntid.x;
	mov.u32 	%r5, %tid.x;
	mad.lo.s32 	%r1, %r3, %r4, %r5;
	setp.ge.s32 	%p1, %r1, %r2;
	@%p1 bra 	$L__BB1_2;
	cvta.to.global.u64 	%rd4, %rd1;
	cvta.to.global.u64 	%rd5, %rd2;
	cvta.to.global.u64 	%rd6, %rd3;
	mul.wide.s32 	%rd7, %r1, 4;
	add.s64 	%rd8, %rd4, %rd7;
	ld.global.f32 	%f1, [%rd8];
	add.s64 	%rd9, %rd5, %rd7;
	ld.global.f32 	%f2, [%rd9];
	mul.f32 	%f3, %f1, %f2;
	add.s64 	%rd10, %rd6, %rd7;
	st.global.f32 	[%rd10], %f3;
$L__BB1_2:
	ret;

}
	// .globl	_Z16vectorDotProductPfS_S_i
.visible .entry _Z16vectorDotProductPfS_S_i(
	.param .u64 .ptr .align 1 _Z16vectorDotProductPfS_S_i_param_0,
	.param .u64 .ptr .align 1 _Z16vectorDotProductPfS_S_i_param_1,
	.param .u64 .ptr .align 1 _Z16vectorDotProductPfS_S_i_param_2,
	.param .u32 _Z16vectorDotProductPfS_S_i_param_3
)
{
	.reg .pred 	%p<6>;
	.reg .b32 	%r<14>;
	.reg .b32 	%f<12>;
	.reg .b64 	%rd<10>;

	ld.param.u64 	%rd1, [_Z16vectorDotProductPfS_S_i_param_0];
	ld.param.u64 	%rd2, [_Z16vectorDotProductPfS_S_i_param_1];
	ld.param.u64 	%rd3, [_Z16vectorDotProductPfS_S_i_param_2];
	ld.param.u32 	%r7, [_Z16vectorDotProductPfS_S_i_param_3];
	mov.u32 	%r1, %tid.x;
	mov.u32 	%r8, %ctaid.x;
	mov.u32 	%r13, %ntid.x;
	mad.lo.s32 	%r3, %r8, %r13, %r1;
	setp.ge.s32 	%p1, %r3, %r7;
	mov.f32 	%f11, 0f00000000;
	@%p1 bra 	$L__BB2_2;
	cvta.to.global.u64 	%rd4, %rd1;
	cvta.to.global.u64 	%rd5, %rd2;
	mul.wide.s32 	%rd6, %r3, 4;
	add.s64 	%rd7, %rd4, %rd6;
	ld.global.f32 	%f4, [%rd7];
	add.s64 	%rd8, %rd5, %rd6;
	ld.global.f32 	%f5, [%rd8];
	mul.f32 	%f11, %f4, %f5;
$L__BB2_2:
	shl.b32 	%r9, %r1, 2;
	mov.u32 	%r10, sdata;
	add.s32 	%r4, %r10, %r9;
	st.shared.f32 	[%r4], %f11;
	bar.sync 	0;
	setp.lt.u32 	%p2, %r13, 2;
	@%p2 bra 	$L__BB2_6;
$L__BB2_3:
	shr.u32 	%r6, %r13, 1;
	setp.ge.u32 	%p3, %r1, %r6;
	@%p3 bra 	$L__BB2_5;
	shl.b32 	%r11, %r6, 2;
	add.s32 	%r12, %r4, %r11;
	ld.shared.f32 	%f6, [%r12];
	ld.shared.f32 	%f7, [%r4];
	add.f32 	%f8, %f6, %f7;
	st.shared.f32 	[%r4], %f8;
$L__BB2_5:
	bar.sync 	0;
	setp.gt.u32 	%p4, %r13, 3;
	mov.u32 	%r13, %r6;
	@%p4 bra 	$L__BB2_3;
$L__BB2_6:
	setp.ne.s32 	%p5, %r1, 0;
	@%p5 bra 	$L__BB2_8;
	ld.shared.f32 	%f9, [sdata];
	cvta.to.global.u64 	%rd9, %rd3;
	atom.global.add.f32 	%f10, [%rd9], %f9;
$L__BB2_8:
	ret;

}
	// .globl	_Z12vectorSinCosPfS_i
.visible .entry _Z12vectorSinCosPfS_i(
	.param .u64 .ptr .align 1 _Z12vectorSinCosPfS_i_param_0,
	.param .u64 .ptr .align 1 _Z12vectorSinCosPfS_i_param_1,
	.param .u32 _Z12vectorSinCosPfS_i_param_2
)
{
	.local .align 4 .b8 	__local_depot3[28];
	.reg .b64 	%SP;
	.reg .b64 	%SPL;
	.reg .pred 	%p<18>;
	.reg .b32 	%r<84>;
	.reg .b32 	%f<48>;
	.reg .b64 	%rd<47>;
	.reg .b64 	%fd<5>;

	mov.u64 	%SPL, __local_depot3;
	ld.param.u64 	%rd17, [_Z12vectorSinCosPfS_i_param_0];
	ld.param.u64 	%rd18, [_Z12vectorSinCosPfS_i_param_1];
	ld.param.u32 	%r29, [_Z12vectorSinCosPfS_i_param_2];
	add.u64 	%rd1, %SPL, 0;
	mov.u32 	%r30, %ctaid.x;
	mov.u32 	%r31, %ntid.x;
	mov.u32 	%r32, %tid.x;
	mad.lo.s32 	%r1, %r30, %r31, %r32;
	setp.ge.s32 	%p1, %r1, %r29;
	@%p1 bra 	$L__BB3_18;
	cvta.to.global.u64 	%rd20, %rd17;
	mul.wide.s32 	%rd21, %r1, 4;
	add.s64 	%rd2, %rd20, %rd21;
	ld.global.f32 	%f1, [%rd2];
	mul.f32 	%f10, %f1, 0f3F22F983;
	cvt.rni.s32.f32 	%r83, %f10;
	cvt.rn.f32.s32 	%f11, %r83;
	fma.rn.f32 	%f12, %f11, 0fBFC90FDA, %f1;
	fma.rn.f32 	%f13, %f11, 0fB3A22168, %f12;
	fma.rn.f32 	%f47, %f11, 0fA7C234C5, %f13;
	abs.f32 	%f3, %f1;
	setp.ltu.f32 	%p2, %f3, 0f47CE4780;
	mov.u32 	%r79, %r83;
	mov.f32 	%f46, %f47;
	@%p2 bra 	$L__BB3_9;
	setp.neu.f32 	%p3, %f3, 0f7F800000;
	@%p3 bra 	$L__BB3_4;
	mov.f32 	%f16, 0f00000000;
	mul.rn.f32 	%f46, %f1, %f16;
	mov.b32 	%r79, 0;
	bra.uni 	$L__BB3_9;
$L__BB3_4:
	mov.b32 	%r3, %f1;
	shl.b32 	%r34, %r3, 8;
	or.b32  	%r4, %r34, -2147483648;
	mov.b64 	%rd43, 0;
	mov.b32 	%r76, 0;
	mov.u64 	%rd41, __cudart_i2opi_f;
	mov.u64 	%rd42, %rd1;
$L__BB3_5:
	.pragma "nounroll";
	ld.global.nc.u32 	%r35, [%rd41];
	mad.wide.u32 	%rd24, %r35, %r4, %rd43;
	shr.u64 	%rd43, %rd24, 32;
	st.local.u32 	[%rd42], %rd24;
	add.s32 	%r76, %r76, 1;
	add.s64 	%rd42, %rd42, 4;
	add.s64 	%rd41, %rd41, 4;
	setp.ne.s32 	%p4, %r76, 6;
	@%p4 bra 	$L__BB3_5;
	shr.u32 	%r36, %r3, 23;
	st.local.u32 	[%rd1+24], %rd43;
	and.b32  	%r7, %r36, 31;
	and.b32  	%r37, %r36, 224;
	add.s32 	%r38, %r37, -128;
	shr.u32 	%r39, %r38, 5;
	mul.wide.u32 	%rd25, %r39, 4;
	sub.s64 	%rd9, %rd1, %rd25;
	ld.local.u32 	%r77, [%rd9+24];
	ld.local.u32 	%r78, [%rd9+20];
	setp.eq.s32 	%p5, %r7, 0;
	@%p5 bra 	$L__BB3_8;
	shf.l.wrap.b32 	%r77, %r78, %r77, %r7;
	ld.local.u32 	%r40, [%rd9+16];
	shf.l.wrap.b32 	%r78, %r40, %r78, %r7;
$L__BB3_8:
	shr.u32 	%r41, %r77, 30;
	shf.l.wrap.b32 	%r42, %r78, %r77, 2;
	shl.b32 	%r43, %r78, 2;
	shr.u32 	%r44, %r42, 31;
	add.s32 	%r45, %r44, %r41;
	neg.s32 	%r46, %r45;
	setp.lt.s32 	%p6, %r3, 0;
	selp.b32 	%r79, %r46, %r45, %p6;
	xor.b32  	%r47, %r42, %r3;
	shr.s32 	%r48, %r42, 31;
	xor.b32  	%r49, %r48, %r42;
	xor.b32  	%r50, %r48, %r43;
	cvt.u64.u32 	%rd26, %r49;
	shl.b64 	%rd27, %rd26, 32;
	cvt.u64.u32 	%rd28, %r50;
	or.b64  	%rd29, %rd27, %rd28;
	cvt.rn.f64.s64 	%fd1, %rd29;
	mul.f64 	%fd2, %fd1, 0d3BF921FB54442D19;
	cvt.rn.f32.f64 	%f14, %fd2;
	neg.f32 	%f15, %f14;
	setp.lt.s32 	%p7, %r47, 0;
	selp.f32 	%f46, %f15, %f14, %p7;
$L__BB3_9:
	setp.ltu.f32 	%p8, %f3, 0f47CE4780;
	mul.rn.f32 	%f17, %f46, %f46;
	and.b32  	%r52, %r79, 1;
	setp.eq.b32 	%p9, %r52, 1;
	selp.f32 	%f18, 0f3F800000, %f46, %p9;
	fma.rn.f32 	%f19, %f17, %f18, 0f00000000;
	fma.rn.f32 	%f20, %f17, 0f37CBAC00, 0fBAB607ED;
	selp.f32 	%f21, %f20, 0fB94D4153, %p9;
	selp.f32 	%f22, 0f3D2AAABB, 0f3C0885E4, %p9;
	fma.rn.f32 	%f23, %f21, %f17, %f22;
	selp.f32 	%f24, 0fBEFFFFFF, 0fBE2AAAA8, %p9;
	fma.rn.f32 	%f25, %f23, %f17, %f24;
	fma.rn.f32 	%f26, %f25, %f19, %f18;
	and.b32  	%r53, %r79, 2;
	setp.eq.s32 	%p10, %r53, 0;
	mov.f32 	%f27, 0f00000000;
	sub.f32 	%f28, %f27, %f26;
	selp.f32 	%f29, %f26, %f28, %p10;
	st.global.f32 	[%rd2], %f29;
	@%p8 bra 	$L__BB3_17;
	setp.neu.f32 	%p11, %f3, 0f7F800000;
	@%p11 bra 	$L__BB3_12;
	mov.f32 	%f32, 0f00000000;
	mul.rn.f32 	%f47, %f1, %f32;
	mov.b32 	%r83, 0;
	bra.uni 	$L__BB3_17;
$L__BB3_12:
	mov.b32 	%r16, %f1;
	shl.b32 	%r55, %r16, 8;
	or.b32  	%r17, %r55, -2147483648;
	mov.b64 	%rd46, 0;
	mov.b32 	%r80, 0;
	mov.u64 	%rd44, __cudart_i2opi_f;
	mov.u64 	%rd45, %rd1;
$L__BB3_13:
	.pragma "nounroll";
	ld.global.nc.u32 	%r56, [%rd44];
	mad.wide.u32 	%rd32, %r56, %r17, %rd46;
	shr.u64 	%rd46, %rd32, 32;
	st.local.u32 	[%rd45], %rd32;
	add.s32 	%r80, %r80, 1;
	add.s64 	%rd45, %rd45, 4;
	add.s64 	%rd44, %rd44, 4;
	setp.ne.s32 	%p12, %r80, 6;
	@%p12 bra 	$L__BB3_13;
	shr.u32 	%r57, %r16, 23;
	st.local.u32 	[%rd1+24], %rd46;
	and.b32  	%r20, %r57, 31;
	and.b32  	%r58, %r57, 224;
	add.s32 	%r59, %r58, -128;
	shr.u32 	%r60, %r59, 5;
	mul.wide.u32 	%rd33, %r60, 4;
	sub.s64 	%rd16, %rd1, %rd33;
	ld.local.u32 	%r81, [%rd16+24];
	ld.local.u32 	%r82, [%rd16+20];
	setp.eq.s32 	%p13, %r20, 0;
	@%p13 bra 	$L__BB3_16;
	shf.l.wrap.b32 	%r81, %r82, %r81, %r20;
	ld.local.u32 	%r61, [%rd16+16];
	shf.l.wrap.b32 	%r82, %r61, %r82, %r20;
$L__BB3_16:
	shr.u32 	%r62, %r81, 30;
	shf.l.wrap.b32 	%r63, %r82, %r81, 2;
	shl.b32 	%r64, %r82, 2;
	shr.u32 	%r65, %r63, 31;
	add.s32 	%r66, %r65, %r62;
	neg.s32 	%r67, %r66;
	setp.lt.s32 	%p14, %r16, 0;
	selp.b32 	%r83, %r67, %r66, %p14;
	xor.b32  	%r68, %r63, %r16;
	shr.s32 	%r69, %r63, 31;
	xor.b32  	%r70, %r69, %r63;
	xor.b32  	%r71, %r69, %r64;
	cvt.u64.u32 	%rd34, %r70;
	shl.b64 	%rd35, %rd34, 32;
	cvt.u64.u32 	%rd36, %r71;
	or.b64  	%rd37, %rd35, %rd36;
	cvt.rn.f64.s64 	%fd3, %rd37;
	mul.f64 	%fd4, %fd3, 0d3BF921FB54442D19;
	cvt.rn.f32.f64 	%f30, %fd4;
	neg.f32 	%f31, %f30;
	setp.lt.s32 	%p15, %r68, 0;
	selp.f32 	%f47, %f31, %f30, %p15;
$L__BB3_17:
	add.s32 	%r73, %r83, 1;
	mul.rn.f32 	%f33, %f47, %f47;
	and.b32  	%r74, %r83, 1;
	setp.eq.b32 	%p16, %r74, 1;
	selp.f32 	%f34, %f47, 0f3F800000, %p16;
	fma.rn.f32 	%f35, %f33, %f34, 0f00000000;
	fma.rn.f32 	%f36, %f33, 0f37CBAC00, 0fBAB607ED;
	selp.f32 	%f37, 0fB94D4153, %f36, %p16;
	selp.f32 	%f38, 0f3C0885E4, 0f3D2AAABB, %p16;
	fma.rn.f32 	%f39, %f37, %f33, %f38;
	selp.f32 	%f40, 0fBE2AAAA8, 0fBEFFFFFF, %p16;
	fma.rn.f32 	%f41, %f39, %f33, %f40;
	fma.rn.f32 	%f42, %f41, %f35, %f34;
	and.b32  	%r75, %r73, 2;
	setp.eq.s32 	%p17, %r75, 0;
	mov.f32 	%f43, 0f00000000;
	sub.f32 	%f44, %f43, %f42;
	selp.f32 	%f45, %f42, %f44, %p17;
	cvta.to.global.u64 	%rd38, %rd18;
	add.s64 	%rd40, %rd38, %rd21;
	st.global.f32 	[%rd40], %f45;
$L__BB3_18:
	ret;

}
	// .globl	_Z11vectorScalePffi
.visible .entry _Z11vectorScalePffi(
	.param .u64 .ptr .align 1 _Z11vectorScalePffi_param_0,
	.param .f32 _Z11vectorScalePffi_param_1,
	.param .u32 _Z11vectorScalePffi_param_2
)
{
	.reg .pred 	%p<2>;
	.reg .b32 	%r<6>;
	.reg .b32 	%f<4>;
	.reg .b64 	%rd<5>;

	ld.param.u64 	%rd1, [_Z11vectorScalePffi_param_0];
	ld.param.f32 	%f1, [_Z11vectorScalePffi_param_1];
	ld.param.u32 	%r2, [_Z11vectorScalePffi_param_2];
	mov.u32 	%r3, %ctaid.x;
	mov.u32 	%r4, %ntid.x;
	mov.u32 	%r5, %tid.x;
	mad.lo.s32 	%r1, %r3, %r4, %r5;
	setp.ge.s32 	%p1, %r1, %r2;
	@%p1 bra 	$L__BB4_2;
	cvta.to.global.u64 	%rd2, %rd1;
	mul.wide.s32 	%rd3, %r1, 4;
	add.s64 	%rd4, %rd2, %rd3;
	ld.global.f32 	%f2, [%rd4];
	mul.f32 	%f3, %f1, %f2;
	st.global.f32 	[%rd4], %f3;
$L__BB4_2:
	ret;

}


// ===== COMPILED SASS (sm_100) =====

	.target	sm_100

	.elftype	@"ET_EXEC"


//--------------------- .note.nv.tkinfo           --------------------------
	.section	.note.nv.tkinfo,"",@"SHT_NOTE"
	.sectionflags	@"SHF_NOTE_NV_TKINFO"
	.tkinfo
        /*0018*/ 	.word	0x00000002
        /*0030*/ 	.string	""
        /*0030*/ 	.string	"ptxas"
        /*0030*/ 	.string	"Cuda compilation tools, release 13.0, V13.0.88"
        /*0030*/ 	.string	"Build cuda_13.0.r13.0/compiler.36424714_0"
        /*0030*/ 	.string	"-arch sm_100 -m 64 "



//--------------------- .note.nv.cuinfo           --------------------------
	.section	.note.nv.cuinfo,"",@"SHT_NOTE"
	.sectionflags	@"SHF_NOTE_NV_CUINFO"
        /*0018*/ 	.short	0x0002
        /*001a*/ 	.short	0x0064
        /*001c*/ 	.short	0x0082
	.zero		2


//--------------------- .nv.info                  --------------------------
	.section	.nv.info,"",@"SHT_CUDA_INFO"
	.align	4


	//----- nvinfo : EIATTR_REGCOUNT
	.align		4
        /*0000*/ 	.byte	0x04, 0x2f
        /*0002*/ 	.short	(.L_2 - .L_1)
	.align		4
.L_1:
        /*0004*/ 	.word	index@(_Z9vectorAddPfS_S_i)
        /*0008*/ 	.word	0x0000000c


	//----- nvinfo : EIATTR_FRAME_SIZE
	.align		4
.L_2:
        /*000c*/ 	.byte	0x04, 0x11
        /*000e*/ 	.short	(.L_4 - .L_3)
	.align		4
.L_3:
        /*0010*/ 	.word	index@(_Z9vectorAddPfS_S_i)
        /*0014*/ 	.word	0x00000000


	//----- nvinfo : EIATTR_REGCOUNT
	.align		4
.L_4:
        /*0018*/ 	.byte	0x04, 0x2f
        /*001a*/ 	.short	(.L_6 - .L_5)
	.align		4
.L_5:
        /*001c*/ 	.word	index@(_Z14vectorMultiplyPfS_S_i)
        /*0020*/ 	.word	0x0000000c


	//----- nvinfo : EIATTR_FRAME_SIZE
	.align		4
.L_6:
        /*0024*/ 	.byte	0x04, 0x11
        /*0026*/ 	.short	(.L_8 - .L_7)
	.align		4
.L_7:
        /*0028*/ 	.word	index@(_Z14vectorMultiplyPfS_S_i)
        /*002c*/ 	.word	0x00000000


	//----- nvinfo : EIATTR_REGCOUNT
	.align		4
.L_8:
        /*0030*/ 	.byte	0x04, 0x2f
        /*0032*/ 	.short	(.L_10 - .L_9)
	.align		4
.L_9:
        /*0034*/ 	.word	index@(_Z16vectorDotProductPfS_S_i)
        /*0038*/ 	.word	0x0000000c


	//----- nvinfo : EIATTR_FRAME_SIZE
	.align		4
.L_10:
        /*003c*/ 	.byte	0x04, 0x11
        /*003e*/ 	.short	(.L_12 - .L_11)
	.align		4
.L_11:
        /*0040*/ 	.word	index@(_Z16vectorDotProductPfS_S_i)
        /*0044*/ 	.word	0x00000000


	//----- nvinfo : EIATTR_REGCOUNT
	.align		4
.L_12:
        /*0048*/ 	.byte	0x04, 0x2f
        /*004a*/ 	.short	(.L_14 - .L_13)
	.align		4
.L_13:
        /*004c*/ 	.word	index@(_Z12vectorSinCosPfS_i)
        /*0050*/ 	.word	0x00000017


	//----- nvinfo : EIATTR_FRAME_SIZE
	.align		4
.L_14:
        /*0054*/ 	.byte	0x04, 0x11
        /*0056*/ 	.short	(.L_16 - .L_15)
	.align		4
.L_15:
        /*0058*/ 	.word	index@(_Z12vectorSinCosPfS_i)
        /*005c*/ 	.word	0x00000000


	//----- nvinfo : EIATTR_REGCOUNT
	.align		4
.L_16:
        /*0060*/ 	.byte	0x04, 0x2f
        /*0062*/ 	.short	(.L_18 - .L_17)
	.align		4
.L_17:
        /*0064*/ 	.word	index@(_Z11vectorScalePffi)
        /*0068*/ 	.word	0x00000008


	//----- nvinfo : EIATTR_FRAME_SIZE
	.align		4
.L_18:
        /*006c*/ 	.byte	0x04, 0x11
        /*006e*/ 	.short	(.L_20 - .L_19)
	.align		4
.L_19:
        /*0070*/ 	.word	index@(_Z11vectorScalePffi)
        /*0074*/ 	.word	0x00000000


	//----- nvinfo : EIATTR_MIN_STACK_SIZE
	.align		4
.L_20:
        /*0078*/ 	.byte	0x04, 0x12
        /*007a*/ 	.short	(.L_22 - .L_21)
	.align		4
.L_21:
        /*007c*/ 	.word	index@(_Z11vectorScalePffi)
        /*0080*/ 	.word	0x00000000


	//----- nvinfo : EIATTR_MIN_STACK_SIZE
	.align		4
.L_22:
        /*0084*/ 	.byte	0x04, 0x12
        /*0086*/ 	.short	(.L_24 - .L_23)
	.align		4
.L_23:
        /*0088*/ 	.word	index@(_Z12vectorSinCosPfS_i)
        /*008c*/ 	.word	0x00000000


	//----- nvinfo : EIATTR_MIN_STACK_SIZE
	.align		4
.L_24:
        /*0090*/ 	.byte	0x04, 0x12
        /*0092*/ 	.short	(.L_26 - .L_25)
	.align		4
.L_25:
        /*0094*/ 	.word	index@(_Z16vectorDotProductPfS_S_i)
        /*0098*/ 	.word	0x00000000


	//----- nvinfo : EIATTR_MIN_STACK_SIZE
	.align		4
.L_26:
        /*009c*/ 	.byte	0x04, 0x12
        /*009e*/ 	.short	(.L_28 - .L_27)
	.align		4
.L_27:
        /*00a0*/ 	.word	index@(_Z14vectorMultiplyPfS_S_i)
        /*00a4*/ 	.word	0x00000000


	//----- nvinfo : EIATTR_MIN_STACK_SIZE
	.align		4
.L_28:
        /*00a8*/ 	.byte	0x04, 0x12
        /*00aa*/ 	.short	(.L_30 - .L_29)
	.align		4
.L_29:
        /*00ac*/ 	.word	index@(_Z9vectorAddPfS_S_i)
        /*00b0*/ 	.word	0x00000000
.L_30:


//--------------------- .nv.compat                --------------------------
	.section	.nv.compat,"",@"SHT_CUDA_COMPAT_INFO"
	.align	4
        /*0000*/ 	.byte	0x02, 0x09, 0x00, 0x00, 0x02, 0x02, 0x01, 0x00, 0x02, 0x05, 0x05, 0x00, 0x03, 0x07, 0x01, 0x01
        /*0010*/ 	.byte	0x02, 0x03, 0x00, 0x00, 0x02, 0x06, 0x01, 0x00, 0x04, 0x0b, 0x08, 0x00, 0x01, 0x00, 0x00, 0x00
        /*0020*/ 	.byte	0x00, 0x00, 0x00, 0x00


//--------------------- .nv.info._Z11vectorScalePffi --------------------------
	.section	.nv.info._Z11vectorScalePffi,"",@"SHT_CUDA_INFO"
	.sectionflags	@""
	.align	4


	//----- nvinfo : EIATTR_CUDA_API_VERSION
	.align		4
        /*0000*/ 	.byte	0x04, 0x37
        /*0002*/ 	.short	(.L_32 - .L_31)
.L_31:
        /*0004*/ 	.word	0x00000082


	//----- nvinfo : EIATTR_KPARAM_INFO
	.align		4
.L_32:
        /*0008*/ 	.byte	0x04, 0x17
        /*000a*/ 	.short	(.L_34 - .L_33)
.L_33:
        /*000c*/ 	.word	0x00000000
        /*0010*/ 	.short	0x0002
        /*0012*/ 	.short	0x000c
        /*0014*/ 	.byte	0x00, 0xf0, 0x11, 0x00


	//----- nvinfo : EIATTR_KPARAM_INFO
	.align		4
.L_34:
        /*0018*/ 	.byte	0x04, 0x17
        /*001a*/ 	.short	(.L_36 - .L_35)
.L_35:
        /*001c*/ 	.word	0x00000000
        /*0020*/ 	.short	0x0001
        /*0022*/ 	.short	0x0008
        /*0024*/ 	.byte	0x00, 0xf0, 0x11, 0x00


	//----- nvinfo : EIATTR_KPARAM_INFO
	.align		4
.L_36:
        /*0028*/ 	.byte	0x04, 0x17
        /*002a*/ 	.short	(.L_38 - .L_37)
.L_37:
        /*002c*/ 	.word	0x00000000
        /*0030*/ 	.short	0x0000
        /*0032*/ 	.short	0x0000
        /*0034*/ 	.byte	0x00, 0xf5, 0x21, 0x00


	//----- nvinfo : EIATTR_SPARSE_MMA_MASK
	.align		4
.L_38:
        /*0038*/ 	.byte	0x03, 0x50
        /*003a*/ 	.short	0x0000


	//----- nvinfo : EIATTR_MAXREG_COUNT
	.align		4
        /*003c*/ 	.byte	0x03, 0x1b
        /*003e*/ 	.short	0x00ff


	//----- nvinfo : EIATTR_MERCURY_ISA_VERSION
	.align		4
        /*0040*/ 	.byte	0x03, 0x5f
        /*0042*/ 	.short	0x0101


	//----- nvinfo : EIATTR_VRC_CTA_INIT_COUNT
	.align		4
        /*0044*/ 	.byte	0x02, 0x4a
	.zero		1
	.zero		1


	//----- nvinfo : EIATTR_EXIT_INSTR_OFFSETS
	.align		4
        /*0048*/ 	.byte	0x04, 0x1c
        /*004a*/ 	.short	(.L_40 - .L_39)


	//   ....[0]....
.L_39:
        /*004c*/ 	.word	0x00000070


	//   ....[1]....
        /*0050*/ 	.word	0x000000f0


	//----- nvinfo : EIATTR_CBANK_PARAM_SIZE
	.align		4
.L_40:
        /*0054*/ 	.byte	0x03, 0x19
        /*0056*/ 	.short	0x0010


	//----- nvinfo : EIATTR_PARAM_CBANK
	.align		4
        /*0058*/ 	.byte	0x04, 0x0a
        /*005a*/ 	.short	(.L_42 - .L_41)
	.align		4
.L_41:
        /*005c*/ 	.word	index@(.nv.constant0._Z11vectorScalePffi)
        /*0060*/ 	.short	0x0380
        /*0062*/ 	.short	0x0010


	//----- nvinfo : EIATTR_SW_WAR
	.align		4
.L_42:
        /*0064*/ 	.byte	0x04, 0x36
        /*0066*/ 	.short	(.L_44 - .L_43)
.L_43:
        /*0068*/ 	.word	0x00000008
.L_44:


//--------------------- .nv.info._Z12vectorSinCosPfS_i --------------------------
	.section	.nv.info._Z12vectorSinCosPfS_i,"",@"SHT_CUDA_INFO"
	.sectionflags	@""
	.align	4


	//----- nvinfo : EIATTR_CUDA_API_VERSION
	.align		4
        /*0000*/ 	.byte	0x04, 0x37
        /*0002*/ 	.short	(.L_46 - .L_45)
.L_45:
        /*0004*/ 	.word	0x00000082


	//----- nvinfo : EIATTR_KPARAM_INFO
	.align		4
.L_46:
        /*0008*/ 	.byte	0x04, 0x17
        /*000a*/ 	.short	(.L_48 - .L_47)
.L_47:
        /*000c*/ 	.word	0x00000000
        /*0010*/ 	.short	0x0002
        /*0012*/ 	.short	0x0010
        /*0014*/ 	.byte	0x00, 0xf0, 0x11, 0x00


	//----- nvinfo : EIATTR_KPARAM_INFO
	.align		4
.L_48:
        /*0018*/ 	.byte	0x04, 0x17
        /*001a*/ 	.short	(.L_50 - .L_49)
.L_49:
        /*001c*/ 	.word	0x00000000
        /*0020*/ 	.short	0x0001
        /*0022*/ 	.short	0x0008
        /*0024*/ 	.byte	0x00, 0xf5, 0x21, 0x00


	//----- nvinfo : EIATTR_KPARAM_INFO
	.align		4
.L_50:
        /*0028*/ 	.byte	0x04, 0x17
        /*002a*/ 	.short	(.L_52 - .L_51)
.L_51:
        /*002c*/ 	.word	0x00000000
        /*0030*/ 	.short	0x0000
        /*0032*/ 	.short	0x0000
        /*0034*/ 	.byte	0x00, 0xf5, 0x21, 0x00


	//----- nvinfo : EIATTR_SPARSE_MMA_MASK
	.align		4
.L_52:
        /*0038*/ 	.byte	0x03, 0x50
        /*003a*/ 	.short	0x0000


	//----- nvinfo : EIATTR_MAXREG_COUNT
	.align		4
        /*003c*/ 	.byte	0x03, 0x1b
        /*003e*/ 	.short	0x00ff


	//----- nvinfo : EIATTR_MERCURY_ISA_VERSION
	.align		4
        /*0040*/ 	.byte	0x03, 0x5f
        /*0042*/ 	.short	0x0101


	//----- nvinfo : EIATTR_VRC_CTA_INIT_COUNT
	.align		4
        /*0044*/ 	.byte	0x02, 0x4a
	.zero		1
	.zero		1


	//----- nvinfo : EIATTR_EXIT_INSTR_OFFSETS
	.align		4
        /*0048*/ 	.byte	0x04, 0x1c
        /*004a*/ 	.short	(.L_54 - .L_53)


	//   ....[0]....
.L_53:
        /*004c*/ 	.word	0x00000070


	//   ....[1]....
        /*0050*/ 	.word	0x00001010


	//----- nvinfo : EIATTR_CRS_STACK_SIZE
	.align		4
.L_54:
        /*0054*/ 	.byte	0x04, 0x1e
        /*0056*/ 	.short	(.L_56 - .L_55)
.L_55:
        /*0058*/ 	.word	0x00000000


	//----- nvinfo : EIATTR_CBANK_PARAM_SIZE
	.align		4
.L_56:
        /*005c*/ 	.byte	0x03, 0x19
        /*005e*/ 	.short	0x0014


	//----- nvinfo : EIATTR_PARAM_CBANK
	.align		4
        /*0060*/ 	.byte	0x04, 0x0a
        /*0062*/ 	.short	(.L_58 - .L_57)
	.align		4
.L_57:
        /*0064*/ 	.word	index@(.nv.constant0._Z12vectorSinCosPfS_i)
        /*0068*/ 	.short	0x0380
        /*006a*/ 	.short	0x0014


	//----- nvinfo : EIATTR_SW_WAR
	.align		4
.L_58:
        /*006c*/ 	.byte	0x04, 0x36
        /*006e*/ 	.short	(.L_60 - .L_59)
.L_59:
        /*0070*/ 	.word	0x00000008
.L_60:


//--------------------- .nv.info._Z16vectorDotProductPfS_S_i --------------------------
	.section	.nv.info._Z16vectorDotProductPfS_S_i,"",@"SHT_CUDA_INFO"
	.sectionflags	@""
	.align	4


	//----- nvinfo : EIATTR_CUDA_API_VERSION
	.align		4
        /*0000*/ 	.byte	0x04, 0x37
        /*0002*/ 	.short	(.L_62 - .L_61)
.L_61:
        /*0004*/ 	.word	0x00000082


	//----- nvinfo : EIATTR_KPARAM_INFO
	.align		4
.L_62:
        /*0008*/ 	.byte	0x04, 0x17
        /*000a*/ 	.short	(.L_64 - .L_63)
.L_63:
        /*000c*/ 	.word	0x00000000
        /*0010*/ 	.short	0x0003
        /*0012*/ 	.short	0x0018
        /*0014*/ 	.byte	0x00, 0xf0, 0x11, 0x00


	//----- nvinfo : EIATTR_KPARAM_INFO
	.align		4
.L_64:
        /*0018*/ 	.byte	0x04, 0x17
        /*001a*/ 	.short	(.L_66 - .L_65)
.L_65:
        /*001c*/ 	.word	0x00000000
        /*0020*/ 	.short	0x0002
        /*0022*/ 	.short	0x0010
        /*0024*/ 	.byte	0x00, 0xf5, 0x21, 0x00


	//----- nvinfo : EIATTR_KPARAM_INFO
	.align		4
.L_66:
        /*0028*/ 	.byte	0x04, 0x17
        /*002a*/ 	.short	(.L_68 - .L_67)
.L_67:
        /*002c*/ 	.word	0x00000000
        /*0030*/ 	.short	0x0001
        /*0032*/ 	.short	0x0008
        /*0034*/ 	.byte	0x00, 0xf5, 0x21, 0x00


	//----- nvinfo : EIATTR_KPARAM_INFO
	.align		4
.L_68:
        /*0038*/ 	.byte	0x04, 0x17
        /*003a*/ 	.short	(.L_70 - .L_69)
.L_69:
        /*003c*/ 	.word	0x00000000
        /*0040*/ 	.short	0x0000
        /*0042*/ 	.short	0x0000
        /*0044*/ 	.byte	0x00, 0xf5, 0x21, 0x00


	//----- nvinfo : EIATTR_SPARSE_MMA_MASK
	.align		4
.L_70:
        /*0048*/ 	.byte	0x03, 0x50
        /*004a*/ 	.short	0x0000


	//----- nvinfo : EIATTR_MAXREG_COUNT
	.align		4
        /*004c*/ 	.byte	0x03, 0x1b
        /*004e*/ 	.short	0x00ff


	//----- nvinfo : EIATTR_NUM_BARRIERS
	.align		4
        /*0050*/ 	.byte	0x02, 0x4c
        /*0052*/ 	.byte	0x01
	.zero		1


	//----- nvinfo : EIATTR_MERCURY_ISA_VERSION
	.align		4
        /*0054*/ 	.byte	0x03, 0x5f
        /*0056*/ 	.short	0x0101


	//----- nvinfo : EIATTR_VRC_CTA_INIT_COUNT
	.align		4
        /*0058*/ 	.byte	0x02, 0x4a
	.zero		1
	.zero		1


	//----- nvinfo : EIATTR_EXIT_INSTR_OFFSETS
	.align		4
        /*005c*/ 	.byte	0x04, 0x1c
        /*005e*/ 	.short	(.L_72 - .L_71)


	//   ....[0]....
.L_71:
        /*0060*/ 	.word	0x00000240


	//   ....[1]....
        /*0064*/ 	.word	0x000002b0


	//----- nvinfo : EIATTR_CBANK_PARAM_SIZE
	.align		4
.L_72:
        /*0068*/ 	.byte	0x03, 0x19
        /*006a*/ 	.short	0x001c


	//----- nvinfo : EIATTR_PARAM_CBANK
	.align		4
        /*006c*/ 	.byte	0x04, 0x0a
        /*006e*/ 	.short	(.L_74 - .L_73)
	.align		4
.L_73:
        /*0070*/ 	.word	index@(.nv.constant0._Z16vectorDotProductPfS_S_i)
        /*0074*/ 	.short	0x0380
        /*0076*/ 	.short	0x001c


	//----- nvinfo : EIATTR_SW_WAR
	.align		4
.L_74:
        /*0078*/ 	.byte	0x04, 0x36
        /*007a*/ 	.short	(.L_76 - .L_75)
.L_75:
        /*007c*/ 	.word	0x00000008
.L_76:


//--------------------- .nv.info._Z14vectorMultiplyPfS_S_i --------------------------
	.section	.nv.info._Z14vectorMultiplyPfS_S_i,"",@"SHT_CUDA_INFO"
	.sectionflags	@""
	.align	4


	//----- nvinfo : EIATTR_CUDA_API_VERSION
	.align		4
        /*0000*/ 	.byte	0x04, 0x37
        /*0002*/ 	.short	(.L_78 - .L_77)
.L_77:
        /*0004*/ 	.word	0x00000082


	//----- nvinfo : EIATTR_KPARAM_INFO
	.align		4
.L_78:
        /*0008*/ 	.byte	0x04, 0x17
        /*000a*/ 	.short	(.L_80 - .L_79)
.L_79:
        /*000c*/ 	.word	0x00000000
        /*0010*/ 	.short	0x0003
        /*0012*/ 	.short	0x0018
        /*0014*/ 	.byte	0x00, 0xf0, 0x11, 0x00


	//----- nvinfo : EIATTR_KPARAM_INFO
	.align		4
.L_80:
        /*0018*/ 	.byte	0x04, 0x17
        /*001a*/ 	.short	(.L_82 - .L_81)
.L_81:
        /*001c*/ 	.word	0x00000000
        /*0020*/ 	.short	0x0002
        /*0022*/ 	.short	0x0010
        /*0024*/ 	.byte	0x00, 0xf5, 0x21, 0x00


	//----- nvinfo : EIATTR_KPARAM_INFO
	.align		4
.L_82:
        /*0028*/ 	.byte	0x04, 0x17
        /*002a*/ 	.short	(.L_84 - .L_83)
.L_83:
        /*002c*/ 	.word	0x00000000
        /*0030*/ 	.short	0x0001
        /*0032*/ 	.short	0x0008
        /*0034*/ 	.byte	0x00, 0xf5, 0x21, 0x00


	//----- nvinfo : EIATTR_KPARAM_INFO
	.align		4
.L_84:
        /*0038*/ 	.byte	0x04, 0x17
        /*003a*/ 	.short	(.L_86 - .L_85)
.L_85:
        /*003c*/ 	.word	0x00000000
        /*0040*/ 	.short	0x0000
        /*0042*/ 	.short	0x0000
        /*0044*/ 	.byte	0x00, 0xf5, 0x21, 0x00


	//----- nvinfo : EIATTR_SPARSE_MMA_MASK
	.align		4
.L_86:
        /*0048*/ 	.byte	0x03, 0x50
        /*004a*/ 	.short	0x0000


	//----- nvinfo : EIATTR_MAXREG_COUNT
	.align		4
        /*004c*/ 	.byte	0x03, 0x1b
        /*004e*/ 	.short	0x00ff


	//----- nvinfo : EIATTR_MERCURY_ISA_VERSION
	.align		4
        /*0050*/ 	.byte	0x03, 0x5f
        /*0052*/ 	.short	0x0101


	//----- nvinfo : EIATTR_VRC_CTA_INIT_COUNT
	.align		4
        /*0054*/ 	.byte	0x02, 0x4a
	.zero		1
	.zero		1


	//----- nvinfo : EIATTR_EXIT_INSTR_OFFSETS
	.align		4
        /*0058*/ 	.byte	0x04, 0x1c
        /*005a*/ 	.short	(.L_88 - .L_87)


	//   ....[0]....
.L_87:
        /*005c*/ 	.word	0x00000070


	//   ....[1]....
        /*0060*/ 	.word	0x00000130


	//----- nvinfo : EIATTR_CBANK_PARAM_SIZE
	.align		4
.L_88:
        /*0064*/ 	.byte	0x03, 0x19
        /*0066*/ 	.short	0x001c


	//----- nvinfo : EIATTR_PARAM_CBANK
	.align		4
        /*0068*/ 	.byte	0x04, 0x0a
        /*006a*/ 	.short	(.L_90 - .L_89)
	.align		4
.L_89:
        /*006c*/ 	.word	index@(.nv.constant0._Z14vectorMultiplyPfS_S_i)
        /*0070*/ 	.short	0x0380
        /*0072*/ 	.short	0x001c


	//----- nvinfo : EIATTR_SW_WAR
	.align		4
.L_90:
        /*0074*/ 	.byte	0x04, 0x36
        /*0076*/ 	.short	(.L_92 - .L_91)
.L_91:
        /*0078*/ 	.word	0x00000008
.L_92:


//--------------------- .nv.info._Z9vectorAddPfS_S_i --------------------------
	.section	.nv.info._Z9vectorAddPfS_S_i,"",@"SHT_CUDA_INFO"
	.sectionflags	@""
	.align	4


	//----- nvinfo : EIATTR_CUDA_API_VERSION
	.align		4
        /*0000*/ 	.byte	0x04, 0x37
        /*0002*/ 	.short	(.L_94 - .L_93)
.L_93:
        /*0004*/ 	.word	0x00000082


	//----- nvinfo : EIATTR_KPARAM_INFO
	.align		4
.L_94:
        /*0008*/ 	.byte	0x04, 0x17
        /*000a*/ 	.short	(.L_96 - .L_95)
.L_95:
        /*000c*/ 	.word	0x00000000
        /*0010*/ 	.short	0x0003
        /*0012*/ 	.short	0x0018
        /*0014*/ 	.byte	0x00, 0xf0, 0x11, 0x00


	//----- nvinfo : EIATTR_KPARAM_INFO
	.align		4
.L_96:
        /*0018*/ 	.byte	0x04, 0x17
        /*001a*/ 	.short	(.L_98 - .L_97)
.L_97:
        /*001c*/ 	.word	0x00000000
        /*0020*/ 	.short	0x0002
        /*0022*/ 	.short	0x0010
        /*0024*/ 	.byte	0x00, 0xf5, 0x21, 0x00


	//----- nvinfo : EIATTR_KPARAM_INFO
	.align		4
.L_98:
        /*0028*/ 	.byte	0x04, 0x17
        /*002a*/ 	.short	(.L_100 - .L_99)
.L_99:
        /*002c*/ 	.word	0x00000000
        /*0030*/ 	.short	0x0001
        /*0032*/ 	.short	0x0008
        /*0034*/ 	.byte	0x00, 0xf5, 0x21, 0x00


	//----- nvinfo : EIATTR_KPARAM_INFO
	.align		4
.L_100:
        /*0038*/ 	.byte	0x04, 0x17
        /*003a*/ 	.short	(.L_102 - .L_101)
.L_101:
        /*003c*/ 	.word	0x00000000
        /*0040*/ 	.short	0x0000
        /*0042*/ 	.short	0x0000
        /*0044*/ 	.byte	0x00, 0xf5, 0x21, 0x00


	//----- nvinfo : EIATTR_SPARSE_MMA_MASK
	.align		4
.L_102:
        /*0048*/ 	.byte	0x03, 0x50
        /*004a*/ 	.short	0x0000


	//----- nvinfo : EIATTR_MAXREG_COUNT
	.align		4
        /*004c*/ 	.byte	0x03, 0x1b
        /*004e*/ 	.short	0x00ff


	//----- nvinfo : EIATTR_MERCURY_ISA_VERSION
	.align		4
        /*0050*/ 	.byte	0x03, 0x5f
        /*0052*/ 	.short	0x0101


	//----- nvinfo : EIATTR_VRC_CTA_INIT_COUNT
	.align		4
        /*0054*/ 	.byte	0x02, 0x4a
	.zero		1
	.zero		1


	//----- nvinfo : EIATTR_EXIT_INSTR_OFFSETS
	.align		4
        /*0058*/ 	.byte	0x04, 0x1c
        /*005a*/ 	.short	(.L_104 - .L_103)


	//   ....[0]....
.L_103:
        /*005c*/ 	.word	0x00000070


	//   ....[1]....
        /*0060*/ 	.word	0x00000130


	//----- nvinfo : EIATTR_CBANK_PARAM_SIZE
	.align		4
.L_104:
        /*0064*/ 	.byte	0x03, 0x19
        /*0066*/ 	.short	0x001c


	//----- nvinfo : EIATTR_PARAM_CBANK
	.align		4
        /*0068*/ 	.byte	0x04, 0x0a
        /*006a*/ 	.short	(.L_106 - .L_105)
	.align		4
.L_105:
        /*006c*/ 	.word	index@(.nv.constant0._Z9vectorAddPfS_S_i)
        /*0070*/ 	.short	0x0380
        /*0072*/ 	.short	0x001c


	//----- nvinfo : EIATTR_SW_WAR
	.align		4
.L_106:
        /*0074*/ 	.byte	0x04, 0x36
        /*0076*/ 	.short	(.L_108 - .L_107)
.L_107:
        /*0078*/ 	.word	0x00000008
.L_108:


//--------------------- .nv.callgraph             --------------------------
	.section	.nv.callgraph,"",@"SHT_CUDA_CALLGRAPH"
	.align	4
	.sectionentsize	8
	.align		4
        /*0000*/ 	.word	0x00000000
	.align		4
        /*0004*/ 	.word	0xffffffff
	.align		4
        /*0008*/ 	.word	0x00000000
	.align		4
        /*000c*/ 	.word	0xfffffffe
	.align		4
        /*0010*/ 	.word	0x00000000
	.align		4
        /*0014*/ 	.word	0xfffffffd
	.align		4
        /*0018*/ 	.word	0x00000000
	.align		4
        /*001c*/ 	.word	0xfffffffc


//--------------------- .nv.constant4             --------------------------
	.section	.nv.constant4,"a",@progbits
	.align	8
	.align		8
.nv.constant4:
        /*0000*/ 	.dword	__cudart_i2opi_f


//--------------------- .text._Z11vectorScalePffi --------------------------
	.section	.text._Z11vectorScalePffi,"ax",@progbits
	.align	128
        .global         _Z11vectorScalePffi
        .type           _Z11vectorScalePffi,@function
        .size           _Z11vectorScalePffi,(.L_x_17 - _Z11vectorScalePffi)
        .other          _Z11vectorScalePffi,@"STO_CUDA_ENTRY STV_DEFAULT"
_Z11vectorScalePffi:
.text._Z11vectorScalePffi:
[----:B------:R-:W-:Y:S01]  /*0000*/  LDC R1, c[0x0][0x37c] ;  /* 0x0000df00ff017b82 */ /* 0x000fe20000000800 */
[----:B------:R-:W0:Y:S07]  /*0010*/  S2R R0, SR_TID.X ;  /* 0x0000000000007919 */ /* 0x000e2e0000002100 */
[----:B------:R-:W0:Y:S01]  /*0020*/  S2UR UR4, SR_CTAID.X ;  /* 0x00000000000479c3 */ /* 0x000e220000002500 */
[----:B------:R-:W1:Y:S07]  /*0030*/  LDCU UR5, c[0x0][0x38c] ;  /* 0x00007180ff0577ac */ /* 0x000e6e0008000800 */
[----:B------:R-:W0:Y:S02]  /*0040*/  LDC R5, c[0x0][0x360] ;  /* 0x0000d800ff057b82 */ /* 0x000e240000000800 */
[----:B0-----:R-:W-:-:S05]  /*0050*/  IMAD R5, R5, UR4, R0 ;  /* 0x0000000405057c24 */ /* 0x001fca000f8e0200 */
[----:B-1----:R-:W-:-:S13]  /*0060*/  ISETP.GE.AND P0, PT, R5, UR5, PT ;  /* 0x0000000505007c0c */ /* 0x002fda000bf06270 */
[----:B------:R-:W-:Y:S05]  /*0070*/  @P0 EXIT ;  /* 0x000000000000094d */ /* 0x000fea0003800000 */
[----:B------:R-:W0:Y:S01]  /*0080*/  LDC.64 R2, c[0x0][0x380] ;  /* 0x0000e000ff027b82 */ /* 0x000e220000000a00 */
[----:B------:R-:W1:Y:S01]  /*0090*/  LDCU.64 UR4, c[0x0][0x358] ;  /* 0x00006b00ff0477ac */ /* 0x000e620008000a00 */
[----:B------:R-:W2:Y:S01]  /*00a0*/  LDCU UR6, c[0x0][0x388] ;  /* 0x00007100ff0677ac */ /* 0x000ea20008000800 */
[----:B0-----:R-:W-:-:S05]  /*00b0*/  IMAD.WIDE R2, R5, 0x4, R2 ;  /* 0x0000000405027825 */ /* 0x001fca00078e0202 */
[----:B-1----:R-:W2:Y:S02]  /*00c0*/  LDG.E R0, desc[UR4][R2.64] ;  /* 0x0000000402007981 */ /* 0x002ea4000c1e1900 */
[----:B--2---:R-:W-:-:S05]  /*00d0*/  FMUL R5, R0, UR6 ;  /* 0x0000000600057c20 */ /* 0x004fca0008400000 */
[----:B------:R-:W-:Y:S01]  /*00e0*/  STG.E desc[UR4][R2.64], R5 ;  /* 0x0000000502007986 */ /* 0x000fe2000c101904 */
[----:B------:R-:W-:Y:S05]  /*00f0*/  EXIT ;  /* 0x000000000000794d */ /* 0x000fea0003800000 */
.L_x_0:
[----:B------:R-:W-:-:S00]  /*0100*/  BRA `(.L_x_0) ;  /* 0xfffffffc00fc7947 */ /* 0x000fc0000383ffff */
[----:B------:R-:W-:-:S00]  /*0110*/  NOP ;  /* 0x0000000000007918 */ /* 0x000fc00000000000 */
        /* <DEDUP_REMOVED lines=14> */
.L_x_17:


//--------------------- .text._Z12vectorSinCosPfS_i --------------------------
	.section	.text._Z12vectorSinCosPfS_i,"ax",@progbits
	.align	128
        .global         _Z12vectorSinCosPfS_i
        .type           _Z12vectorSinCosPfS_i,@function
        .size           _Z12vectorSinCosPfS_i,(.L_x_18 - _Z12vectorSinCosPfS_i)
        .other          _Z12vectorSinCosPfS_i,@"STO_CUDA_ENTRY STV_DEFAULT"
_Z12vectorSinCosPfS_i:
.text._Z12vectorSinCosPfS_i:
        /* <DEDUP_REMOVED lines=10> */
[----:B0-----:R-:W-:-:S05]  /*00a0*/  IMAD.WIDE R2, R4, 0x4, R2 ;  /* 0x0000000404027825 */ /* 0x001fca00078e0202 */
[----:B-1----:R-:W2:Y:S01]  /*00b0*/  LDG.E R5, desc[UR6][R2.64] ;  /* 0x0000000602057981 */ /* 0x002ea2000c1e1900 */
[----:B------:R-:W-:Y:S01]  /*00c0*/  BSSY.RECONVERGENT B0, `(.L_x_1) ;  /* 0x000006b000007945 */ /* 0x000fe20003800200 */
[C---:B--2---:R-:W-:Y:S01]  /*00d0*/  FMUL R0, R5.reuse, 0.63661974668502807617 ;  /* 0x3f22f98305007820 */ /* 0x044fe20000400000 */
[----:B------:R-:W-:-:S04]  /*00e0*/  FSETP.GE.AND P0, PT, |R5|, 105615, PT ;  /* 0x47ce47800500780b */ /* 0x000fc80003f06200 */
[----:B------:R-:W-:Y:S01]  /*00f0*/  P2R R6, PR, RZ, 0x1 ;  /* 0x00000001ff067803 */ /* 0x000fe20000000000 */
[----:B------:R-:W0:Y:S02]  /*0100*/  F2I.NTZ R0, R0 ;  /* 0x0000000000007305 */ /* 0x000e240000203100 */
[----:B0-----:R-:W-:-:S05]  /*0110*/  I2FP.F32.S32 R8, R0 ;  /* 0x0000000000087245 */ /* 0x001fca0000201400 */
[----:B------:R-:W-:-:S04]  /*0120*/  FFMA R7, R8, -1.5707962512969970703, R5 ;  /* 0xbfc90fda08077823 */ /* 0x000fc80000000005 */
[----:B------:R-:W-:-:S04]  /*0130*/  FFMA R7, R8, -7.5497894158615963534e-08, R7 ;  /* 0xb3a2216808077823 */ /* 0x000fc80000000007 */
[----:B------:R-:W-:Y:S01]  /*0140*/  FFMA R8, R8, -5.3903029534742383927e-15, R7 ;  /* 0xa7c234c508087823 */ /* 0x000fe20000000007 */
[----:B------:R-:W-:-:S03]  /*0150*/  IMAD.MOV.U32 R7, RZ, RZ, R0 ;  /* 0x000000ffff077224 */ /* 0x000fc600078e0000 */
[----:B------:R-:W-:Y:S01]  /*0160*/  IMAD.MOV.U32 R10, RZ, RZ, R8 ;  /* 0x000000ffff0a7224 */ /* 0x000fe200078e0008 */
[----:B------:R-:W-:Y:S06]  /*0170*/  @!P0 BRA `(.L_x_2) ;  /* 0x00000004007c8947 */ /* 0x000fec0003800000 */
[----:B------:R-:W-:-:S13]  /*0180*/  FSETP.NEU.AND P0, PT, |R5|, +INF , PT ;  /* 0x7f8000000500780b */ /* 0x000fda0003f0d200 */
[----:B------:R-:W-:Y:S01]  /*0190*/  @!P0 FMUL R10, RZ, R5 ;  /* 0x00000005ff0a8220 */ /* 0x000fe20000400000 */
[----:B------:R-:W-:Y:S01]  /*01a0*/  @!P0 IMAD.MOV.U32 R0, RZ, RZ, RZ ;  /* 0x000000ffff008224 */ /* 0x000fe200078e00ff */
[----:B------:R-:W-:Y:S06]  /*01b0*/  @!P0 BRA `(.L_x_2) ;  /* 0x00000004006c8947 */ /* 0x000fec0003800000 */
[----:B------:R-:W-:Y:S01]  /*01c0*/  IMAD.SHL.U32 R6, R5, 0x100, RZ ;  /* 0x0000010005067824 */ /* 0x000fe200078e00ff */
[----:B------:R-:W0:Y:S01]  /*01d0*/  LDCU.64 UR8, c[0x4][URZ] ;  /* 0x01000000ff0877ac */ /* 0x000e220008000a00 */
[----:B------:R-:W-:Y:S02]  /*01e0*/  IMAD.MOV.U32 R0, RZ, RZ, RZ ;  /* 0x000000ffff007224 */ /* 0x000fe400078e00ff */
[----:B------:R-:W-:Y:S01]  /*01f0*/  IMAD.MOV.U32 R19, RZ, RZ, RZ ;  /* 0x000000ffff137224 */ /* 0x000fe200078e00ff */
[----:B------:R-:W-:Y:S01]  /*0200*/  LOP3.LUT R9, R6, 0x80000000, RZ, 0xfc, !PT ;  /* 0x8000000006097812 */ /* 0x000fe200078efcff */
[----:B------:R-:W-:Y:S01]  /*0210*/  UMOV UR5, URZ ;  /* 0x000000ff00057c82 */ /* 0x000fe20008000000 */
[----:B------:R-:W-:-:S05]  /*0220*/  UMOV UR4, URZ ;  /* 0x000000ff00047c82 */ /* 0x000fca0008000000 */
.L_x_3:
[----:B0-----:R-:W-:Y:S01]  /*0230*/  IMAD.U32 R12, RZ, RZ, UR8 ;  /* 0x00000008ff0c7e24 */ /* 0x001fe2000f8e00ff */
[----:B------:R-:W-:-:S05]  /*0240*/  MOV R13, UR9 ;  /* 0x00000009000d7c02 */ /* 0x000fca0008000f00 */
[----:B------:R-:W2:Y:S01]  /*0250*/  LDG.E.CONSTANT R10, desc[UR6][R12.64] ;  /* 0x000000060c0a7981 */ /* 0x000ea2000c1e9900 */
[----:B------:R-:W-:Y:S01]  /*0260*/  UIADD3 UR4, UPT, UPT, UR4, 0x1, URZ ;  /* 0x0000000104047890 */ /* 0x000fe2000fffe0ff */
[C---:B------:R-:W-:Y:S01]  /*0270*/  ISETP.EQ.AND P0, PT, R19.reuse, RZ, PT ;  /* 0x000000ff1300720c */ /* 0x040fe20003f02270 */
[----:B------:R-:W-:Y:S01]  /*0280*/  UIADD3 UR8, UP1, UPT, UR8, 0x4, URZ ;  /* 0x0000000408087890 */ /* 0x000fe2000ff3e0ff */
[C---:B------:R-:W-:Y:S01]  /*0290*/  ISETP.EQ.AND P1, PT, R19.reuse, 0x4, PT ;  /* 0x000000041300780c */ /* 0x040fe20003f22270 */
[----:B------:R-:W-:Y:S01]  /*02a0*/  UISETP.NE.AND UP0, UPT, UR4, 0x6, UPT ;  /* 0x000000060400788c */ /* 0x000fe2000bf05270 */
[C---:B------:R-:W-:Y:S01]  /*02b0*/  ISETP.EQ.AND P3, PT, R19.reuse, 0xc, PT ;  /* 0x0000000c1300780c */ /* 0x040fe20003f62270 */
[----:B------:R-:W-:Y:S01]  /*02c0*/  UIADD3.X UR9, UPT, UPT, URZ, UR9, URZ, UP1, !UPT ;  /* 0x00000009ff097290 */ /* 0x000fe20008ffe4ff */
[C---:B------:R-:W-:Y:S02]  /*02d0*/  ISETP.EQ.AND P4, PT, R19.reuse, 0x10, PT ;  /* 0x000000101300780c */ /* 0x040fe40003f82270 */
[----:B------:R-:W-:Y:S01]  /*02e0*/  ISETP.EQ.AND P5, PT, R19, 0x14, PT ;  /* 0x000000141300780c */ /* 0x000fe20003fa2270 */
[----:B--2---:R-:W-:-:S03]  /*02f0*/  IMAD.WIDE.U32 R10, R10, R9, RZ ;  /* 0x000000090a0a7225 */ /* 0x004fc600078e00ff */
[----:B------:R-:W-:-:S04]  /*0300*/  IADD3 R10, P2, PT, R10, R0, RZ ;  /* 0x000000000a0a7210 */ /* 0x000fc80007f5e0ff */
[----:B------:R-:W-:Y:S01]  /*0310*/  IADD3.X R0, PT, PT, R11, UR5, RZ, P2, !PT ;  /* 0x000000050b007c10 */ /* 0x000fe200097fe4ff */
[--C-:B------:R-:W-:Y:S01]  /*0320*/  @P0 IMAD.MOV.U32 R6, RZ, RZ, R10.reuse ;  /* 0x000000ffff060224 */ /* 0x100fe200078e000a */
[C---:B------:R-:W-:Y:S01]  /*0330*/  ISETP.EQ.AND P2, PT, R19.reuse, 0x8, PT ;  /* 0x000000081300780c */ /* 0x040fe20003f42270 */
[--C-:B------:R-:W-:Y:S02]  /*0340*/  @P1 IMAD.MOV.U32 R14, RZ, RZ, R10.reuse ;  /* 0x000000ffff0e1224 */ /* 0x100fe400078e000a */
[--C-:B------:R-:W-:Y:S02]  /*0350*/  @P3 IMAD.MOV.U32 R16, RZ, RZ, R10.reuse ;  /* 0x000000ffff103224 */ /* 0x100fe400078e000a */
[--C-:B------:R-:W-:Y:S02]  /*0360*/  @P4 IMAD.MOV.U32 R17, RZ, RZ, R10.reuse ;  /* 0x000000ffff114224 */ /* 0x100fe400078e000a */
[----:B------:R-:W-:Y:S02]  /*0370*/  @P5 IMAD.MOV.U32 R18, RZ, RZ, R10 ;  /* 0x000000ffff125224 */ /* 0x000fe400078e000a */
[----:B------:R-:W-:-:S04]  /*0380*/  VIADD R19, R19, 0x4 ;  /* 0x0000000413137836 */ /* 0x000fc80000000000 */
[----:B------:R-:W-:Y:S01]  /*0390*/  @P2 IMAD.MOV.U32 R15, RZ, RZ, R10 ;  /* 0x000000ffff0f2224 */ /* 0x000fe200078e000a */
[----:B------:R-:W-:Y:S06]  /*03a0*/  BRA.U UP0, `(.L_x_3) ;  /* 0xfffffffd00a07547 */ /* 0x000fec000b83ffff */
[----:B------:R-:W-:Y:S01]  /*03b0*/  SHF.R.U32.HI R10, RZ, 0x17, R5 ;  /* 0x00000017ff0a7819 */ /* 0x000fe20000011605 */
[----:B------:R-:W-:Y:S03]  /*03c0*/  BSSY.RECONVERGENT B1, `(.L_x_4) ;  /* 0x0000028000017945 */ /* 0x000fe60003800200 */
[C---:B------:R-:W-:Y:S02]  /*03d0*/  LOP3.LUT R9, R10.reuse, 0xe0, RZ, 0xc0, !PT ;  /* 0x000000e00a097812 */ /* 0x040fe400078ec0ff */
[----:B------:R-:W-:Y:S02]  /*03e0*/  LOP3.LUT P6, RZ, R10, 0x1f, RZ, 0xc0, !PT ;  /* 0x0000001f0aff7812 */ /* 0x000fe400078cc0ff */
[----:B------:R-:W-:-:S04]  /*03f0*/  IADD3 R9, PT, PT, R9, -0x80, RZ ;  /* 0xffffff8009097810 */ /* 0x000fc80007ffe0ff */
[----:B------:R-:W-:-:S05]  /*0400*/  SHF.R.U32.HI R9, RZ, 0x5, R9 ;  /* 0x00000005ff097819 */ /* 0x000fca0000011609 */
[----:B------:R-:W-:-:S05]  /*0410*/  IMAD.U32 R13, R9, -0x4, RZ ;  /* 0xfffffffc090d7824 */ /* 0x000fca00078e00ff */
[C---:B------:R-:W-:Y:S02]  /*0420*/  ISETP.EQ.AND P3, PT, R13.reuse, -0x18, PT ;  /* 0xffffffe80d00780c */ /* 0x040fe40003f62270 */
[C---:B------:R-:W-:Y:S02]  /*0430*/  ISETP.EQ.AND P4, PT, R13.reuse, -0x14, PT ;  /* 0xffffffec0d00780c */ /* 0x040fe40003f82270 */
[C---:B------:R-:W-:Y:S02]  /*0440*/  ISETP.EQ.AND P0, PT, R13.reuse, -0x10, PT ;  /* 0xfffffff00d00780c */ /* 0x040fe40003f02270 */
[C---:B------:R-:W-:Y:S02]  /*0450*/  ISETP.EQ.AND P1, PT, R13.reuse, -0xc, PT ;  /* 0xfffffff40d00780c */ /* 0x040fe40003f22270 */
[C---:B------:R-:W-:Y:S02]  /*0460*/  ISETP.EQ.AND P2, PT, R13.reuse, -0x8, PT ;  /* 0xfffffff80d00780c */ /* 0x040fe40003f42270 */
[----:B------:R-:W-:-:S03]  /*0470*/  ISETP.EQ.AND P5, PT, R13, 0x4, PT ;  /* 0x000000040d00780c */ /* 0x000fc60003fa2270 */
[--C-:B------:R-:W-:Y:S01]  /*0480*/  @P3 IMAD.MOV.U32 R9, RZ, RZ, R6.reuse ;  /* 0x000000ffff093224 */ /* 0x100fe200078e0006 */
[C---:B------:R-:W-:Y:S01]  /*0490*/  ISETP.EQ.AND P3, PT, R13.reuse, -0x4, PT ;  /* 0xfffffffc0d00780c */ /* 0x040fe20003f62270 */
[----:B------:R-:W-:Y:S02]  /*04a0*/  @P4 IMAD.MOV.U32 R11, RZ, RZ, R6 ;  /* 0x000000ffff0b4224 */ /* 0x000fe400078e0006 */
[--C-:B------:R-:W-:Y:S01]  /*04b0*/  @P4 IMAD.MOV.U32 R9, RZ, RZ, R14.reuse ;  /* 0x000000ffff094224 */ /* 0x100fe200078e000e */
[----:B------:R-:W-:Y:S01]  /*04c0*/  ISETP.EQ.AND P4, PT, R13, RZ, PT ;  /* 0x000000ff0d00720c */ /* 0x000fe20003f82270 */
[----:B------:R-:W-:Y:S02]  /*04d0*/  @P0 IMAD.MOV.U32 R11, RZ, RZ, R14 ;  /* 0x000000ffff0b0224 */ /* 0x000fe400078e000e */
[--C-:B------:R-:W-:Y:S01]  /*04e0*/  @P0 IMAD.MOV.U32 R9, RZ, RZ, R15.reuse ;  /* 0x000000ffff090224 */ /* 0x100fe200078e000f */
[----:B------:R-:W-:Y:S01]  /*04f0*/  @P1 MOV R9, R16 ;  /* 0x0000001000091202 */ /* 0x000fe20000000f00 */
[----:B------:R-:W-:-:S02]  /*0500*/  @P1 IMAD.MOV.U32 R11, RZ, RZ, R15 ;  /* 0x000000ffff0b1224 */ /* 0x000fc400078e000f */
[----:B------:R-:W-:Y:S02]  /*0510*/  @P2 IMAD.MOV.U32 R11, RZ, RZ, R16 ;  /* 0x000000ffff0b2224 */ /* 0x000fe400078e0010 */
[--C-:B------:R-:W-:Y:S02]  /*0520*/  @P2 IMAD.MOV.U32 R9, RZ, RZ, R17.reuse ;  /* 0x000000ffff092224 */ /* 0x100fe400078e0011 */
[----:B------:R-:W-:Y:S02]  /*0530*/  @P3 IMAD.MOV.U32 R11, RZ, RZ, R17 ;  /* 0x000000ffff0b3224 */ /* 0x000fe400078e0011 */
[--C-:B------:R-:W-:Y:S02]  /*0540*/  @P3 IMAD.MOV.U32 R9, RZ, RZ, R18.reuse ;  /* 0x000000ffff093224 */ /* 0x100fe400078e0012 */
[----:B------:R-:W-:Y:S02]  /*0550*/  @P4 IMAD.MOV.U32 R11, RZ, RZ, R18 ;  /* 0x000000ffff0b4224 */ /* 0x000fe400078e0012 */
[----:B------:R-:W-:-:S02]  /*0560*/  @P4 IMAD.MOV.U32 R9, RZ, RZ, R0 ;  /* 0x000000ffff094224 */ /* 0x000fc400078e0000 */
[----:B------:R-:W-:Y:S01]  /*0570*/  @P5 IMAD.MOV.U32 R11, RZ, RZ, R0 ;  /* 0x000000ffff0b5224 */ /* 0x000fe200078e0000 */
[----:B------:R-:W-:Y:S06]  /*0580*/  @!P6 BRA `(.L_x_5) ;  /* 0x00000000002ce947 */ /* 0x000fec0003800000 */
[----:B------:R-:W-:Y:S01]  /*0590*/  @P0 MOV R12, R6 ;  /* 0x00000006000c0202 */ /* 0x000fe20000000f00 */
[----:B------:R-:W-:Y:S01]  /*05a0*/  @P1 IMAD.MOV.U32 R12, RZ, RZ, R14 ;  /* 0x000000ffff0c1224 */ /* 0x000fe200078e000e */
[----:B------:R-:W-:Y:S01]  /*05b0*/  ISETP.EQ.AND P0, PT, R13, 0x8, PT ;  /* 0x000000080d00780c */ /* 0x000fe20003f02270 */
[----:B------:R-:W-:Y:S01]  /*05c0*/  @P2 IMAD.MOV.U32 R12, RZ, RZ, R15 ;  /* 0x000000ffff0c2224 */ /* 0x000fe200078e000f */
[----:B------:R-:W-:Y:S01]  /*05d0*/  LOP3.LUT R10, R10, 0x1f, RZ, 0xc0, !PT ;  /* 0x0000001f0a0a7812 */ /* 0x000fe200078ec0ff */
[----:B------:R-:W-:Y:S02]  /*05e0*/  @P3 IMAD.MOV.U32 R12, RZ, RZ, R16 ;  /* 0x000000ffff0c3224 */ /* 0x000fe400078e0010 */
[----:B------:R-:W-:Y:S01]  /*05f0*/  @P4 IMAD.MOV.U32 R12, RZ, RZ, R17 ;  /* 0x000000ffff0c4224 */ /* 0x000fe200078e0011 */
[----:B------:R-:W-:Y:S01]  /*0600*/  SHF.L.W.U32.HI R9, R11, R10, R9 ;  /* 0x0000000a0b097219 */ /* 0x000fe20000010e09 */
[----:B------:R-:W-:-:S06]  /*0610*/  @P5 IMAD.MOV.U32 R12, RZ, RZ, R18 ;  /* 0x000000ffff0c5224 */ /* 0x000fcc00078e0012 */
[----:B------:R-:W-:-:S05]  /*0620*/  @P0 IMAD.MOV.U32 R12, RZ, RZ, R0 ;  /* 0x000000ffff0c0224 */ /* 0x000fca00078e0000 */
[----:B------:R-:W-:-:S07]  /*0630*/  SHF.L.W.U32.HI R11, R12, R10, R11 ;  /* 0x0000000a0c0b7219 */ /* 0x000fce0000010e0b */
.L_x_5:
[----:B------:R-:W-:Y:S05]  /*0640*/  BSYNC.RECONVERGENT B1 ;  /* 0x0000000000017941 */ /* 0x000fea0003800200 */
.L_x_4:
[C---:B------:R-:W-:Y:S01]  /*0650*/  SHF.L.W.U32.HI R19, R11.reuse, 0x2, R9 ;  /* 0x000000020b137819 */ /* 0x040fe20000010e09 */
[----:B------:R-:W-:Y:S01]  /*0660*/  UMOV UR4, 0x54442d19 ;  /* 0x54442d1900047882 */ /* 0x000fe20000000000 */
[----:B------:R-:W-:Y:S01]  /*0670*/  SHF.L.U32 R11, R11, 0x2, RZ ;  /* 0x000000020b0b7819 */ /* 0x000fe200000006ff */
[----:B------:R-:W-:Y:S01]  /*0680*/  UMOV UR5, 0x3bf921fb ;  /* 0x3bf921fb00057882 */ /* 0x000fe20000000000 */
[----:B------:R-:W-:Y:S02]  /*0690*/  SHF.R.S32.HI R0, RZ, 0x1f, R19 ;  /* 0x0000001fff007819 */ /* 0x000fe40000011413 */
[----:B------:R-:W-:Y:S02]  /*06a0*/  ISETP.GE.AND P0, PT, R5, RZ, PT ;  /* 0x000000ff0500720c */ /* 0x000fe40003f06270 */
[C---:B------:R-:W-:Y:S02]  /*06b0*/  LOP3.LUT R10, R0.reuse, R11, RZ, 0x3c, !PT ;  /* 0x0000000b000a7212 */ /* 0x040fe400078e3cff */
[----:B------:R-:W-:-:S02]  /*06c0*/  LOP3.LUT R11, R0, R19, RZ, 0x3c, !PT ;  /* 0x00000013000b7212 */ /* 0x000fc400078e3cff */
[----:B------:R-:W-:Y:S02]  /*06d0*/  SHF.R.U32.HI R0, RZ, 0x1e, R9 ;  /* 0x0000001eff007819 */ /* 0x000fe40000011609 */
[C---:B------:R-:W-:Y:S02]  /*06e0*/  LOP3.LUT R9, R19.reuse, R5, RZ, 0x3c, !PT ;  /* 0x0000000513097212 */ /* 0x040fe400078e3cff */
[----:B------:R-:W0:Y:S01]  /*06f0*/  I2F.F64.S64 R10, R10 ;  /* 0x0000000a000a7312 */ /* 0x000e220000301c00 */
[----:B------:R-:W-:Y:S02]  /*0700*/  LEA.HI R0, R19, R0, RZ, 0x1 ;  /* 0x0000000013007211 */ /* 0x000fe400078f08ff */
[----:B------:R-:W-:-:S03]  /*0710*/  ISETP.GE.AND P1, PT, R9, RZ, PT ;  /* 0x000000ff0900720c */ /* 0x000fc60003f26270 */
[----:B------:R-:W-:-:S04]  /*0720*/  IMAD.MOV R9, RZ, RZ, -R0 ;  /* 0x000000ffff097224 */ /* 0x000fc800078e0a00 */
[----:B------:R-:W-:Y:S01]  /*0730*/  @!P0 IMAD.MOV.U32 R0, RZ, RZ, R9 ;  /* 0x000000ffff008224 */ /* 0x000fe200078e0009 */
[----:B0-----:R-:W-:-:S10]  /*0740*/  DMUL R12, R10, UR4 ;  /* 0x000000040a0c7c28 */ /* 0x001fd40008000000 */
[----:B------:R-:W0:Y:S02]  /*0750*/  F2F.F32.F64 R12, R12 ;  /* 0x0000000c000c7310 */ /* 0x000e240000301000 */
[----:B0-----:R-:W-:-:S07]  /*0760*/  FSEL R10, -R12, R12, !P1 ;  /* 0x0000000c0c0a7208 */ /* 0x001fce0004800100 */
.L_x_2:
[----:B------:R-:W-:Y:S05]  /*0770*/  BSYNC.RECONVERGENT B0 ;  /* 0x0000000000007941 */ /* 0x000fea0003800200 */
.L_x_1:
[----:B------:R-:W-:Y:S02]  /*0780*/  IMAD.MOV.U32 R9, RZ, RZ, 0x37cbac00 ;  /* 0x37cbac00ff097424 */ /* 0x000fe400078e00ff */
[----:B------:R-:W-:Y:S01]  /*0790*/  FMUL R11, R10, R10 ;  /* 0x0000000a0a0b7220 */ /* 0x000fe20000400000 */
[C---:B------:R-:W-:Y:S01]  /*07a0*/  LOP3.LUT R13, R0.reuse, 0x1, RZ, 0xc0, !PT ;  /* 0x00000001000d7812 */ /* 0x040fe200078ec0ff */
[----:B------:R-:W-:Y:S01]  /*07b0*/  IMAD.MOV.U32 R20, RZ, RZ, 0x3d2aaabb ;  /* 0x3d2aaabbff147424 */ /* 0x000fe200078e00ff */
[----:B------:R-:W-:Y:S01]  /*07c0*/  LOP3.LUT P1, RZ, R0, 0x2, RZ, 0xc0, !PT ;  /* 0x0000000200ff7812 */ /* 0x000fe2000782c0ff */
[----:B------:R-:W-:Y:S01]  /*07d0*/  FFMA R12, R11, R9, -0.0013887860113754868507 ;  /* 0xbab607ed0b0c7423 */ /* 0x000fe20000000009 */
[----:B------:R-:W-:Y:S01]  /*07e0*/  ISETP.NE.U32.AND P0, PT, R13, 0x1, PT ;  /* 0x000000010d00780c */ /* 0x000fe20003f05070 */
[----:B------:R-:W-:Y:S01]  /*07f0*/  IMAD.MOV.U32 R19, RZ, RZ, 0x3effffff ;  /* 0x3effffffff137424 */ /* 0x000fe200078e00ff */
[----:B------:R-:W-:Y:S01]  /*0800*/  FSETP.GE.AND P2, PT, |R5|, 105615, PT ;  /* 0x47ce47800500780b */ /* 0x000fe20003f46200 */
[----:B------:R-:W-:Y:S01]  /*0810*/  BSSY.RECONVERGENT B0, `(.L_x_6) ;  /* 0x000006b000007945 */ /* 0x000fe20003800200 */
[----:B------:R-:W-:-:S02]  /*0820*/  FSEL R12, R12, -0.00019574658654164522886, !P0 ;  /* 0xb94d41530c0c7808 */ /* 0x000fc40004000000 */
[----:B------:R-:W-:Y:S02]  /*0830*/  FSEL R20, R20, 0.0083327032625675201416, !P0 ;  /* 0x3c0885e414147808 */ /* 0x000fe40004000000 */
[----:B------:R-:W-:Y:S02]  /*0840*/  FSEL R0, R10, 1, P0 ;  /* 0x3f8000000a007808 */ /* 0x000fe40000000000 */
[----:B------:R-:W-:Y:S01]  /*0850*/  FSEL R19, -R19, -0.16666662693023681641, !P0 ;  /* 0xbe2aaaa813137808 */ /* 0x000fe20004000100 */
[C---:B------:R-:W-:Y:S02]  /*0860*/  FFMA R12, R11.reuse, R12, R20 ;  /* 0x0000000c0b0c7223 */ /* 0x040fe40000000014 */
[C---:B------:R-:W-:Y:S02]  /*0870*/  FFMA R13, R11.reuse, R0, RZ ;  /* 0x000000000b0d7223 */ /* 0x040fe400000000ff */
[----:B------:R-:W-:-:S04]  /*0880*/  FFMA R12, R11, R12, R19 ;  /* 0x0000000c0b0c7223 */ /* 0x000fc80000000013 */
[----:B------:R-:W-:-:S04]  /*0890*/  FFMA R13, R13, R12, R0 ;  /* 0x0000000c0d0d7223 */ /* 0x000fc80000000000 */
[----:B------:R-:W-:-:S05]  /*08a0*/  @P1 FADD R13, RZ, -R13 ;  /* 0x8000000dff0d1221 */ /* 0x000fca0000000000 */
[----:B------:R0:W-:Y:S01]  /*08b0*/  STG.E desc[UR6][R2.64], R13 ;  /* 0x0000000d02007986 */ /* 0x0001e2000c101906 */
[----:B------:R-:W-:Y:S05]  /*08c0*/  @!P2 BRA `(.L_x_7) ;  /* 0x00000004007ca947 */ /* 0x000fea0003800000 */
[----:B------:R-:W-:-:S13]  /*08d0*/  FSETP.NEU.AND P0, PT, |R5|, +INF , PT ;  /* 0x7f8000000500780b */ /* 0x000fda0003f0d200 */
[----:B------:R-:W-:Y:S01]  /*08e0*/  @!P0 FMUL R8, RZ, R5 ;  /* 0x00000005ff088220 */ /* 0x000fe20000400000 */
[----:B------:R-:W-:Y:S01]  /*08f0*/  @!P0 IMAD.MOV.U32 R7, RZ, RZ, RZ ;  /* 0x000000ffff078224 */ /* 0x000fe200078e00ff */
[----:B------:R-:W-:Y:S06]  /*0900*/  @!P0 BRA `(.L_x_7) ;  /* 0x00000004006c8947 */ /* 0x000fec0003800000 */
[----:B0-----:R-:W-:Y:S01]  /*0910*/  SHF.L.U32 R2, R5, 0x8, RZ ;  /* 0x0000000805027819 */ /* 0x001fe200000006ff */
[----:B------:R-:W-:Y:S01]  /*0920*/  IMAD.MOV.U32 R0, RZ, RZ, RZ ;  /* 0x000000ffff007224 */ /* 0x000fe200078e00ff */
[----:B------:R-:W0:Y:S01]  /*0930*/  LDCU.64 UR8, c[0x4][URZ] ;  /* 0x01000000ff0877ac */ /* 0x000e220008000a00 */
[----:B------:R-:W-:Y:S01]  /*0940*/  IMAD.MOV.U32 R8, RZ, RZ, RZ ;  /* 0x000000ffff087224 */ /* 0x000fe200078e00ff */
[----:B------:R-:W-:Y:S01]  /*0950*/  LOP3.LUT R7, R2, 0x80000000, RZ, 0xfc, !PT ;  /* 0x8000000002077812 */ /* 0x000fe200078efcff */
[----:B------:R-:W-:Y:S01]  /*0960*/  UMOV UR5, URZ ;  /* 0x000000ff00057c82 */ /* 0x000fe20008000000 */
[----:B------:R-:W-:-:S05]  /*0970*/  UMOV UR4, URZ ;  /* 0x000000ff00047c82 */ /* 0x000fca0008000000 */
.L_x_8:
[----:B0-----:R-:W-:Y:S02]  /*0980*/  IMAD.U32 R10, RZ, RZ, UR8 ;  /* 0x00000008ff0a7e24 */ /* 0x001fe4000f8e00ff */
[----:B------:R-:W-:-:S05]  /*0990*/  IMAD.U32 R11, RZ, RZ, UR9 ;  /* 0x00000009ff0b7e24 */ /* 0x000fca000f8e00ff */
        /* <DEDUP_REMOVED lines=9> */
[----:B------:R-:W-:-:S02]  /*0a30*/  ISETP.EQ.AND P4, PT, R8, 0x10, PT ;  /* 0x000000100800780c */ /* 0x000fc40003f82270 */
[C---:B------:R-:W-:Y:S01]  /*0a40*/  ISETP.EQ.AND P5, PT, R8.reuse, 0x14, PT ;  /* 0x000000140800780c */ /* 0x040fe20003fa2270 */
[----:B------:R-:W-:Y:S02]  /*0a50*/  VIADD R8, R8, 0x4 ;  /* 0x0000000408087836 */ /* 0x000fe40000000000 */
[----:B--2---:R-:W-:-:S03]  /*0a60*/  IMAD.WIDE.U32 R2, R2, R7, RZ ;  /* 0x0000000702027225 */ /* 0x004fc600078e00ff */
[----:B------:R-:W-:-:S04]  /*0a70*/  IADD3 R2, P6, PT, R2, R0, RZ ;  /* 0x0000000002027210 */ /* 0x000fc80007fde0ff */
[----:B------:R-:W-:Y:S01]  /*0a80*/  IADD3.X R0, PT, PT, R3, UR5, RZ, P6, !PT ;  /* 0x0000000503007c10 */ /* 0x000fe2000b7fe4ff */
[--C-:B------:R-:W-:Y:S01]  /*0a90*/  @P0 IMAD.MOV.U32 R6, RZ, RZ, R2.reuse ;  /* 0x000000ffff060224 */ /* 0x100fe200078e0002 */
[----:B------:R-:W-:Y:S01]  /*0aa0*/  @P2 MOV R15, R2 ;  /* 0x00000002000f2202 */ /* 0x000fe20000000f00 */
[--C-:B------:R-:W-:Y:S02]  /*0ab0*/  @P1 IMAD.MOV.U32 R14, RZ, RZ, R2.reuse ;  /* 0x000000ffff0e1224 */ /* 0x100fe400078e0002 */
[--C-:B------:R-:W-:Y:S02]  /*0ac0*/  @P3 IMAD.MOV.U32 R16, RZ, RZ, R2.reuse ;  /* 0x000000ffff103224 */ /* 0x100fe400078e0002 */
[--C-:B------:R-:W-:Y:S02]  /*0ad0*/  @P4 IMAD.MOV.U32 R17, RZ, RZ, R2.reuse ;  /* 0x000000ffff114224 */ /* 0x100fe400078e0002 */
[----:B------:R-:W-:Y:S01]  /*0ae0*/  @P5 IMAD.MOV.U32 R18, RZ, RZ, R2 ;  /* 0x000000ffff125224 */ /* 0x000fe200078e0002 */
[----:B------:R-:W-:Y:S06]  /*0af0*/  BRA.U UP0, `(.L_x_8) ;  /* 0xfffffffd00a07547 */ /* 0x000fec000b83ffff */
[----:B------:R-:W-:Y:S01]  /*0b00*/  SHF.R.U32.HI R8, RZ, 0x17, R5 ;  /* 0x00000017ff087819 */ /* 0x000fe20000011605 */
[----:B------:R-:W-:Y:S03]  /*0b10*/  BSSY.RECONVERGENT B1, `(.L_x_9) ;  /* 0x0000028000017945 */ /* 0x000fe60003800200 */
[C---:B------:R-:W-:Y:S02]  /*0b20*/  LOP3.LUT R2, R8.reuse, 0xe0, RZ, 0xc0, !PT ;  /* 0x000000e008027812 */ /* 0x040fe400078ec0ff */
[----:B------:R-:W-:-:S03]  /*0b30*/  LOP3.LUT P6, RZ, R8, 0x1f, RZ, 0xc0, !PT ;  /* 0x0000001f08ff7812 */ /* 0x000fc600078cc0ff */
[----:B------:R-:W-:-:S05]  /*0b40*/  VIADD R2, R2, 0xffffff80 ;  /* 0xffffff8002027836 */ /* 0x000fca0000000000 */
[----:B------:R-:W-:-:S05]  /*0b50*/  SHF.R.U32.HI R2, RZ, 0x5, R2 ;  /* 0x00000005ff027819 */ /* 0x000fca0000011602 */
[----:B------:R-:W-:-:S05]  /*0b60*/  IMAD.U32 R10, R2, -0x4, RZ ;  /* 0xfffffffc020a7824 */ /* 0x000fca00078e00ff */
[C---:B------:R-:W-:Y:S02]  /*0b70*/  ISETP.EQ.AND P3, PT, R10.reuse, -0x18, PT ;  /* 0xffffffe80a00780c */ /* 0x040fe40003f62270 */
[C---:B------:R-:W-:Y:S02]  /*0b80*/  ISETP.EQ.AND P4, PT, R10.reuse, -0x14, PT ;  /* 0xffffffec0a00780c */ /* 0x040fe40003f82270 */
[C---:B------:R-:W-:Y:S02]  /*0b90*/  ISETP.EQ.AND P2, PT, R10.reuse, -0x10, PT ;  /* 0xfffffff00a00780c */ /* 0x040fe40003f42270 */
[C---:B------:R-:W-:Y:S02]  /*0ba0*/  ISETP.EQ.AND P1, PT, R10.reuse, -0xc, PT ;  /* 0xfffffff40a00780c */ /* 0x040fe40003f22270 */
[C---:B------:R-:W-:Y:S02]  /*0bb0*/  ISETP.EQ.AND P0, PT, R10.reuse, -0x8, PT ;  /* 0xfffffff80a00780c */ /* 0x040fe40003f02270 */
[----:B------:R-:W-:-:S03]  /*0bc0*/  ISETP.EQ.AND P5, PT, R10, RZ, PT ;  /* 0x000000ff0a00720c */ /* 0x000fc60003fa2270 */
[----:B------:R-:W-:Y:S02]  /*0bd0*/  @P3 MOV R2, R6 ;  /* 0x0000000600023202 */ /* 0x000fe40000000f00 */
[C---:B------:R-:W-:Y:S01]  /*0be0*/  ISETP.EQ.AND P3, PT, R10.reuse, -0x4, PT ;  /* 0xfffffffc0a00780c */ /* 0x040fe20003f62270 */
[----:B------:R-:W-:Y:S02]  /*0bf0*/  @P4 IMAD.MOV.U32 R3, RZ, RZ, R6 ;  /* 0x000000ffff034224 */ /* 0x000fe400078e0006 */
[----:B------:R-:W-:Y:S01]  /*0c00*/  @P4 IMAD.MOV.U32 R2, RZ, RZ, R14 ;  /* 0x000000ffff024224 */ /* 0x000fe200078e000e */
[----:B------:R-:W-:Y:S01]  /*0c10*/  ISETP.EQ.AND P4, PT, R10, 0x4, PT ;  /* 0x000000040a00780c */ /* 0x000fe20003f82270 */
[----:B------:R-:W-:Y:S02]  /*0c20*/  @P2 IMAD.MOV.U32 R2, RZ, RZ, R15 ;  /* 0x000000ffff022224 */ /* 0x000fe400078e000f */
[----:B------:R-:W-:Y:S02]  /*0c30*/  @P1 IMAD.MOV.U32 R2, RZ, RZ, R16 ;  /* 0x000000ffff021224 */ /* 0x000fe400078e0010 */
[----:B------:R-:W-:-:S02]  /*0c40*/  @P0 IMAD.MOV.U32 R2, RZ, RZ, R17 ;  /* 0x000000ffff020224 */ /* 0x000fc400078e0011 */
[----:B------:R-:W-:Y:S02]  /*0c50*/  @P2 IMAD.MOV.U32 R3, RZ, RZ, R14 ;  /* 0x000000ffff032224 */ /* 0x000fe400078e000e */
[----:B------:R-:W-:Y:S02]  /*0c60*/  @P3 IMAD.MOV.U32 R2, RZ, RZ, R18 ;  /* 0x000000ffff023224 */ /* 0x000fe400078e0012 */
[----:B------:R-:W-:Y:S02]  /*0c70*/  @P5 IMAD.MOV.U32 R2, RZ, RZ, R0 ;  /* 0x000000ffff025224 */ /* 0x000fe400078e0000 */
[----:B------:R-:W-:Y:S01]  /*0c80*/  @P1 IMAD.MOV.U32 R3, RZ, RZ, R15 ;  /* 0x000000ffff031224 */ /* 0x000fe200078e000f */
[----:B------:R-:W-:Y:S01]  /*0c90*/  @P0 MOV R3, R16 ;  /* 0x0000001000030202 */ /* 0x000fe20000000f00 */
[----:B------:R-:W-:Y:S01]  /*0ca0*/  @P3 IMAD.MOV.U32 R3, RZ, RZ, R17 ;  /* 0x000000ffff033224 */ /* 0x000fe200078e0011 */
[----:B------:R-:W-:Y:S01]  /*0cb0*/  MOV R7, R2 ;  /* 0x0000000200077202 */ /* 0x000fe20000000f00 */
[----:B------:R-:W-:-:S02]  /*0cc0*/  @P5 IMAD.MOV.U32 R3, RZ, RZ, R18 ;  /* 0x000000ffff035224 */ /* 0x000fc400078e0012 */
[----:B------:R-:W-:Y:S01]  /*0cd0*/  @P4 IMAD.MOV.U32 R3, RZ, RZ, R0 ;  /* 0x000000ffff034224 */ /* 0x000fe200078e0000 */
[----:B------:R-:W-:Y:S06]  /*0ce0*/  @!P6 BRA `(.L_x_10) ;  /* 0x000000000028e947 */ /* 0x000fec0003800000 */
[----:B------:R-:W-:Y:S01]  /*0cf0*/  @P1 IMAD.MOV.U32 R6, RZ, RZ, R14 ;  /* 0x000000ffff061224 */ /* 0x000fe200078e000e */
[----:B------:R-:W-:Y:S01]  /*0d00*/  LOP3.LUT R8, R8, 0x1f, RZ, 0xc0, !PT ;  /* 0x0000001f08087812 */ /* 0x000fe200078ec0ff */
[----:B------:R-:W-:Y:S01]  /*0d10*/  @P0 IMAD.MOV.U32 R6, RZ, RZ, R15 ;  /* 0x000000ffff060224 */ /* 0x000fe200078e000f */
[----:B------:R-:W-:Y:S01]  /*0d20*/  ISETP.EQ.AND P0, PT, R10, 0x8, PT ;  /* 0x000000080a00780c */ /* 0x000fe20003f02270 */
[----:B------:R-:W-:Y:S01]  /*0d30*/  @P3 IMAD.MOV.U32 R6, RZ, RZ, R16 ;  /* 0x000000ffff063224 */ /* 0x000fe200078e0010 */
[----:B------:R-:W-:Y:S01]  /*0d40*/  SHF.L.W.U32.HI R7, R3, R8, R7 ;  /* 0x0000000803077219 */ /* 0x000fe20000010e07 */
[----:B------:R-:W-:Y:S02]  /*0d50*/  @P5 IMAD.MOV.U32 R6, RZ, RZ, R17 ;  /* 0x000000ffff065224 */ /* 0x000fe400078e0011 */
[----:B------:R-:W-:-:S08]  /*0d60*/  @P4 IMAD.MOV.U32 R6, RZ, RZ, R18 ;  /* 0x000000ffff064224 */ /* 0x000fd000078e0012 */
[----:B------:R-:W-:-:S05]  /*0d70*/  @P0 IMAD.MOV.U32 R6, RZ, RZ, R0 ;  /* 0x000000ffff060224 */ /* 0x000fca00078e0000 */
[----:B------:R-:W-:-:S07]  /*0d80*/  SHF.L.W.U32.HI R3, R6, R8, R3 ;  /* 0x0000000806037219 */ /* 0x000fce0000010e03 */
.L_x_10:
[----:B------:R-:W-:Y:S05]  /*0d90*/  BSYNC.RECONVERGENT B1 ;  /* 0x0000000000017941 */ /* 0x000fea0003800200 */
.L_x_9:
        /* <DEDUP_REMOVED lines=9> */
[----:B------:R-:W0:Y:S01]  /*0e30*/  I2F.F64.S64 R2, R10 ;  /* 0x0000000a00027312 */ /* 0x000e220000301c00 */
[C---:B------:R-:W-:Y:S02]  /*0e40*/  LOP3.LUT R5, R0.reuse, R5, RZ, 0x3c, !PT ;  /* 0x0000000500057212 */ /* 0x040fe400078e3cff */
[----:B------:R-:W-:Y:S02]  /*0e50*/  LEA.HI R7, R0, R7, RZ, 0x1 ;  /* 0x0000000700077211 */ /* 0x000fe400078f08ff */
[----:B------:R-:W-:-:S03]  /*0e60*/  ISETP.GE.AND P0, PT, R5, RZ, PT ;  /* 0x000000ff0500720c */ /* 0x000fc60003f06270 */
[----:B------:R-:W-:-:S04]  /*0e70*/  IMAD.MOV R0, RZ, RZ, -R7 ;  /* 0x000000ffff007224 */ /* 0x000fc800078e0a07 */
[----:B------:R-:W-:Y:S01]  /*0e80*/  @!P1 IMAD.MOV.U32 R7, RZ, RZ, R0 ;  /* 0x000000ffff079224 */ /* 0x000fe200078e0000 */
[----:B0-----:R-:W-:-:S10]  /*0e90*/  DMUL R2, R2, UR4 ;  /* 0x0000000402027c28 */ /* 0x001fd40008000000 */
[----:B------:R-:W0:Y:S02]  /*0ea0*/  F2F.F32.F64 R2, R2 ;  /* 0x0000000200027310 */ /* 0x000e240000301000 */
[----:B0-----:R-:W-:-:S07]  /*0eb0*/  FSEL R8, -R2, R2, !P0 ;  /* 0x0000000202087208 */ /* 0x001fce0004000100 */
.L_x_7:
[----:B------:R-:W-:Y:S05]  /*0ec0*/  BSYNC.RECONVERGENT B0 ;  /* 0x0000000000007941 */ /* 0x000fea0003800200 */
.L_x_6:
[----:B------:R-:W-:Y:S01]  /*0ed0*/  FMUL R5, R8, R8 ;  /* 0x0000000808057220 */ /* 0x000fe20000400000 */
[----:B------:R-:W-:Y:S01]  /*0ee0*/  LOP3.LUT R0, R7, 0x1, RZ, 0xc0, !PT ;  /* 0x0000000107007812 */ /* 0x000fe200078ec0ff */
[----:B0-----:R-:W0:Y:S01]  /*0ef0*/  LDC.64 R2, c[0x0][0x388] ;  /* 0x0000e200ff027b82 */ /* 0x001e220000000a00 */
[----:B------:R-:W-:Y:S02]  /*0f00*/  IMAD.MOV.U32 R6, RZ, RZ, 0x3c0885e4 ;  /* 0x3c0885e4ff067424 */ /* 0x000fe400078e00ff */
[----:B------:R-:W-:Y:S01]  /*0f10*/  FFMA R9, R5, R9, -0.0013887860113754868507 ;  /* 0xbab607ed05097423 */ /* 0x000fe20000000009 */
[----:B------:R-:W-:Y:S01]  /*0f20*/  ISETP.NE.U32.AND P0, PT, R0, 0x1, PT ;  /* 0x000000010000780c */ /* 0x000fe20003f05070 */
[----:B------:R-:W-:-:S03]  /*0f30*/  VIADD R7, R7, 0x1 ;  /* 0x0000000107077836 */ /* 0x000fc60000000000 */
[----:B------:R-:W-:Y:S01]  /*0f40*/  FSEL R0, R9, -0.00019574658654164522886, P0 ;  /* 0xb94d415309007808 */ /* 0x000fe20000000000 */
[----:B------:R-:W-:Y:S01]  /*0f50*/  IMAD.MOV.U32 R9, RZ, RZ, 0x3e2aaaa8 ;  /* 0x3e2aaaa8ff097424 */ /* 0x000fe200078e00ff */
[----:B------:R-:W-:Y:S02]  /*0f60*/  FSEL R6, R6, 0.041666727513074874878, !P0 ;  /* 0x3d2aaabb06067808 */ /* 0x000fe40004000000 */
[----:B------:R-:W-:Y:S02]  /*0f70*/  LOP3.LUT P1, RZ, R7, 0x2, RZ, 0xc0, !PT ;  /* 0x0000000207ff7812 */ /* 0x000fe4000782c0ff */
[----:B------:R-:W-:Y:S01]  /*0f80*/  FSEL R7, -R9, -0.4999999701976776123, !P0 ;  /* 0xbeffffff09077808 */ /* 0x000fe20004000100 */
[----:B------:R-:W-:Y:S01]  /*0f90*/  FFMA R6, R5, R0, R6 ;  /* 0x0000000005067223 */ /* 0x000fe20000000006 */
[----:B------:R-:W-:-:S03]  /*0fa0*/  FSEL R0, R8, 1, !P0 ;  /* 0x3f80000008007808 */ /* 0x000fc60004000000 */
[C---:B------:R-:W-:Y:S02]  /*0fb0*/  FFMA R6, R5.reuse, R6, R7 ;  /* 0x0000000605067223 */ /* 0x040fe40000000007 */
[----:B------:R-:W-:-:S04]  /*0fc0*/  FFMA R5, R5, R0, RZ ;  /* 0x0000000005057223 */ /* 0x000fc800000000ff */
[----:B------:R-:W-:Y:S01]  /*0fd0*/  FFMA R5, R5, R6, R0 ;  /* 0x0000000605057223 */ /* 0x000fe20000000000 */
[----:B0-----:R-:W-:-:S04]  /*0fe0*/  IMAD.WIDE R2, R4, 0x4, R2 ;  /* 0x0000000404027825 */ /* 0x001fc800078e0202 */
[----:B------:R-:W-:-:S05]  /*0ff0*/  @P1 FADD R5, RZ, -R5 ;  /* 0x80000005ff051221 */ /* 0x000fca0000000000 */
[----:B------:R-:W-:Y:S01]  /*1000*/  STG.E desc[UR6][R2.64], R5 ;  /* 0x0000000502007986 */ /* 0x000fe2000c101906 */
[----:B------:R-:W-:Y:S05]  /*1010*/  EXIT ;  /* 0x000000000000794d */ /* 0x000fea0003800000 */
.L_x_11:
        /* <DEDUP_REMOVED lines=14> */
.L_x_18:


//--------------------- .text._Z16vectorDotProductPfS_S_i --------------------------
	.section	.text._Z16vectorDotProductPfS_S_i,"ax",@progbits
	.align	128
        .global         _Z16vectorDotProductPfS_S_i
        .type           _Z16vectorDotProductPfS_S_i,@function
        .size           _Z16vectorDotProductPfS_S_i,(.L_x_19 - _Z16vectorDotProductPfS_S_i)
        .other          _Z16vectorDotProductPfS_S_i,@"STO_CUDA_ENTRY STV_DEFAULT"
_Z16vectorDotProductPfS_S_i:
.text._Z16vectorDotProductPfS_S_i:
[----:B------:R-:W-:Y:S01]  /*0000*/  LDC R1, c[0x0][0x37c] ;  /* 0x0000df00ff017b82 */ /* 0x000fe20000000800 */
[----:B------:R-:W0:Y:S07]  /*0010*/  S2R R9, SR_TID.X ;  /* 0x0000000000097919 */ /* 0x000e2e0000002100 */
[----:B------:R-:W0:Y:S01]  /*0020*/  S2UR UR4, SR_CTAID.X ;  /* 0x00000000000479c3 */ /* 0x000e220000002500 */
[----:B------:R-:W1:Y:S01]  /*0030*/  LDCU UR5, c[0x0][0x398] ;  /* 0x00007300ff0577ac */ /* 0x000e620008000800 */
[----:B------:R-:W2:Y:S06]  /*0040*/  LDCU.64 UR6, c[0x0][0x358] ;  /* 0x00006b00ff0677ac */ /* 0x000eac0008000a00 */
[----:B------:R-:W0:Y:S08]  /*0050*/  LDC R0, c[0x0][0x360] ;  /* 0x0000d800ff007b82 */ /* 0x000e300000000800 */
[----:B------:R-:W3:Y:S08]  /*0060*/  LDC.64 R2, c[0x0][0x380] ;  /* 0x0000e000ff027b82 */ /* 0x000ef00000000a00 */
[----:B------:R-:W4:Y:S01]  /*0070*/  LDC.64 R4, c[0x0][0x388] ;  /* 0x0000e200ff047b82 */ /* 0x000f220000000a00 */
[----:B0-----:R-:W-:-:S05]  /*0080*/  IMAD R7, R0, UR4, R9 ;  /* 0x0000000400077c24 */ /* 0x001fca000f8e0209 */
[----:B-1----:R-:W-:-:S13]  /*0090*/  ISETP.GE.AND P1, PT, R7, UR5, PT ;  /* 0x0000000507007c0c */ /* 0x002fda000bf26270 */
[----:B---3--:R-:W-:-:S04]  /*00a0*/  @!P1 IMAD.WIDE R2, R7, 0x4, R2 ;  /* 0x0000000407029825 */ /* 0x008fc800078e0202 */
[----:B----4-:R-:W-:Y:S02]  /*00b0*/  @!P1 IMAD.WIDE R4, R7, 0x4, R4 ;  /* 0x0000000407049825 */ /* 0x010fe400078e0204 */
[----:B--2---:R-:W2:Y:S04]  /*00c0*/  @!P1 LDG.E R2, desc[UR6][R2.64] ;  /* 0x0000000602029981 */ /* 0x004ea8000c1e1900 */
[----:B------:R-:W2:Y:S01]  /*00d0*/  @!P1 LDG.E R5, desc[UR6][R4.64] ;  /* 0x0000000604059981 */ /* 0x000ea2000c1e1900 */
[----:B------:R-:W0:Y:S01]  /*00e0*/  S2UR UR5, SR_CgaCtaId ;  /* 0x00000000000579c3 */ /* 0x000e220000008800 */
[----:B------:R-:W-:Y:S01]  /*00f0*/  UMOV UR4, 0x400 ;  /* 0x0000040000047882 */ /* 0x000fe20000000000 */
[----:B------:R-:W-:Y:S01]  /*0100*/  ISETP.GE.U32.AND P0, PT, R0, 0x2, PT ;  /* 0x000000020000780c */ /* 0x000fe20003f06070 */
[----:B------:R-:W-:Y:S01]  /*0110*/  IMAD.MOV.U32 R6, RZ, RZ, RZ ;  /* 0x000000ffff067224 */ /* 0x000fe200078e00ff */
[----:B0-----:R-:W-:-:S06]  /*0120*/  ULEA UR4, UR5, UR4, 0x18 ;  /* 0x0000000405047291 */ /* 0x001fcc000f8ec0ff */
[C---:B------:R-:W-:Y:S01]  /*0130*/  LEA R7, R9.reuse, UR4, 0x2 ;  /* 0x0000000409077c11 */ /* 0x040fe2000f8e10ff */
[----:B--2---:R-:W-:Y:S01]  /*0140*/  @!P1 FMUL R6, R2, R5 ;  /* 0x0000000502069220 */ /* 0x004fe20000400000 */
[----:B------:R-:W-:-:S04]  /*0150*/  ISETP.NE.AND P1, PT, R9, RZ, PT ;  /* 0x000000ff0900720c */ /* 0x000fc80003f25270 */
[----:B------:R0:W-:Y:S01]  /*0160*/  STS [R7], R6 ;  /* 0x0000000607007388 */ /* 0x0001e20000000800 */
[----:B------:R-:W-:Y:S06]  /*0170*/  BAR.SYNC.DEFER_BLOCKING 0x0 ;  /* 0x0000000000007b1d */ /* 0x000fec0000010000 */
[----:B------:R-:W-:Y:S05]  /*0180*/  @!P0 BRA `(.L_x_12) ;  /* 0x00000000002c8947 */ /* 0x000fea0003800000 */
.L_x_13:
[----:B0-----:R-:W-:-:S04]  /*0190*/  SHF.R.U32.HI R6, RZ, 0x1, R0 ;  /* 0x00000001ff067819 */ /* 0x001fc80000011600 */
[----:B------:R-:W-:-:S13]  /*01a0*/  ISETP.GE.U32.AND P0, PT, R9, R6, PT ;  /* 0x000000060900720c */ /* 0x000fda0003f06070 */
[----:B------:R-:W-:Y:S01]  /*01b0*/  @!P0 LEA R2, R6, R7, 0x2 ;  /* 0x0000000706028211 */ /* 0x000fe200078e10ff */
[----:B------:R-:W-:Y:S05]  /*01c0*/  @!P0 LDS R3, [R7] ;  /* 0x0000000007038984 */ /* 0x000fea0000000800 */
[----:B------:R-:W0:Y:S02]  /*01d0*/  @!P0 LDS R2, [R2] ;  /* 0x0000000002028984 */ /* 0x000e240000000800 */
[----:B0-----:R-:W-:-:S05]  /*01e0*/  @!P0 FADD R4, R2, R3 ;  /* 0x0000000302048221 */ /* 0x001fca0000000000 */
[----:B------:R1:W-:Y:S01]  /*01f0*/  @!P0 STS [R7], R4 ;  /* 0x0000000407008388 */ /* 0x0003e20000000800 */
[----:B------:R-:W-:Y:S01]  /*0200*/  BAR.SYNC.DEFER_BLOCKING 0x0 ;  /* 0x0000000000007b1d */ /* 0x000fe20000010000 */
[----:B------:R-:W-:Y:S01]  /*0210*/  ISETP.GT.U32.AND P0, PT, R0, 0x3, PT ;  /* 0x000000030000780c */ /* 0x000fe20003f04070 */
[----:B------:R-:W-:-:S12]  /*0220*/  IMAD.MOV.U32 R0, RZ, RZ, R6 ;  /* 0x000000ffff007224 */ /* 0x000fd800078e0006 */
[----:B-1----:R-:W-:Y:S05]  /*0230*/  @P0 BRA `(.L_x_13) ;  /* 0xfffffffc00d40947 */ /* 0x002fea000383ffff */
.L_x_12:
[----:B------:R-:W-:Y:S05]  /*0240*/  @P1 EXIT ;  /* 0x000000000000194d */ /* 0x000fea0003800000 */
[----:B------:R-:W1:Y:S01]  /*0250*/  S2UR UR5, SR_CgaCtaId ;  /* 0x00000000000579c3 */ /* 0x000e620000008800 */
[----:B------:R-:W-:-:S07]  /*0260*/  UMOV UR4, 0x400 ;  /* 0x0000040000047882 */ /* 0x000fce0000000000 */
[----:B------:R-:W2:Y:S01]  /*0270*/  LDC.64 R2, c[0x0][0x390] ;  /* 0x0000e400ff027b82 */ /* 0x000ea20000000a00 */
[----:B-1----:R-:W-:-:S09]  /*0280*/  ULEA UR4, UR5, UR4, 0x18 ;  /* 0x0000000405047291 */ /* 0x002fd2000f8ec0ff */
[----:B------:R-:W2:Y:S04]  /*0290*/  LDS R5, [UR4] ;  /* 0x00000004ff057984 */ /* 0x000ea80008000800 */
[----:B--2---:R-:W-:Y:S01]  /*02a0*/  REDG.E.ADD.F32.FTZ.RN.STRONG.GPU desc[UR6][R2.64], R5 ;  /* 0x00000005020079a6 */ /* 0x004fe2000c12f306 */
[----:B------:R-:W-:Y:S05]  /*02b0*/  EXIT ;  /* 0x000000000000794d */ /* 0x000fea0003800000 */
.L_x_14:
        /* <DEDUP_REMOVED lines=12> */
.L_x_19:


//--------------------- .text._Z14vectorMultiplyPfS_S_i --------------------------
	.section	.text._Z14vectorMultiplyPfS_S_i,"ax",@progbits
	.align	128
        .global         _Z14vectorMultiplyPfS_S_i
        .type           _Z14vectorMultiplyPfS_S_i,@function
        .size           _Z14vectorMultiplyPfS_S_i,(.L_x_20 - _Z14vectorMultiplyPfS_S_i)
        .other          _Z14vectorMultiplyPfS_S_i,@"STO_CUDA_ENTRY STV_DEFAULT"
_Z14vectorMultiplyPfS_S_i:
.text._Z14vectorMultiplyPfS_S_i:
        /* <DEDUP_REMOVED lines=9> */
[----:B------:R-:W1:Y:S07]  /*0090*/  LDCU.64 UR4, c[0x0][0x358] ;  /* 0x00006b00ff0477ac */ /* 0x000e6e0008000a00 */
[----:B------:R-:W2:Y:S08]  /*00a0*/  LDC.64 R4, c[0x0][0x388] ;  /* 0x0000e200ff047b82 */ /* 0x000eb00000000a00 */
[----:B------:R-:W3:Y:S01]  /*00b0*/  LDC.64 R6, c[0x0][0x390] ;  /* 0x0000e400ff067b82 */ /* 0x000ee20000000a00 */
[----:B0-----:R-:W-:-:S06]  /*00c0*/  IMAD.WIDE R2, R9, 0x4, R2 ;  /* 0x0000000409027825 */ /* 0x001fcc00078e0202 */
[----:B-1----:R-:W4:Y:S01]  /*00d0*/  LDG.E R2, desc[UR4][R2.64] ;  /* 0x0000000402027981 */ /* 0x002f22000c1e1900 */
[----:B--2---:R-:W-:-:S06]  /*00e0*/  IMAD.WIDE R4, R9, 0x4, R4 ;  /* 0x0000000409047825 */ /* 0x004fcc00078e0204 */
[----:B------:R-:W4:Y:S01]  /*00f0*/  LDG.E R5, desc[UR4][R4.64] ;  /* 0x0000000404057981 */ /* 0x000f22000c1e1900 */
[----:B---3--:R-:W-:-:S04]  /*0100*/  IMAD.WIDE R6, R9, 0x4, R6 ;  /* 0x0000000409067825 */ /* 0x008fc800078e0206 */
[----:B----4-:R-:W-:-:S05]  /*0110*/  FMUL R9, R2, R5 ;  /* 0x0000000502097220 */ /* 0x010fca0000400000 */
[----:B------:R-:W-:Y:S01]  /*0120*/  STG.E desc[UR4][R6.64], R9 ;  /* 0x0000000906007986 */ /* 0x000fe2000c101904 */
[----:B------:R-:W-:Y:S05]  /*0130*/  EXIT ;  /* 0x000000000000794d */ /* 0x000fea0003800000 */
.L_x_15:
        /* <DEDUP_REMOVED lines=12> */
.L_x_20:


//--------------------- .text._Z9vectorAddPfS_S_i --------------------------
	.section	.text._Z9vectorAddPfS_S_i,"ax",@progbits
	.align	128
        .global         _Z9vectorAddPfS_S_i
        .type           _Z9vectorAddPfS_S_i,@function
        .size           _Z9vectorAddPfS_S_i,(.L_x_21 - _Z9vectorAddPfS_S_i)
        .other          _Z9vectorAddPfS_S_i,@"STO_CUDA_ENTRY STV_DEFAULT"
_Z9vectorAddPfS_S_i:
.text._Z9vectorAddPfS_S_i:
        /* <DEDUP_REMOVED lines=17> */
[----:B----4-:R-:W-:-:S05]  /*0110*/  FADD R9, R2, R5 ;  /* 0x0000000502097221 */ /* 0x010fca0000000000 */
[----:B------:R-:W-:Y:S01]  /*0120*/  STG.E desc[UR4][R6.64], R9 ;  /* 0x0000000906007986 */ /* 0x000fe2000c101904 */
[----:B------:R-:W-:Y:S05]  /*0130*/  EXIT ;  /* 0x000000000000794d */ /* 0x000fea0003800000 */
.L_x_16:
        /* <DEDUP_REMOVED lines=12> */
.L_x_21:


//--------------------- .nv.global.init           --------------------------
	.section	.nv.global.init,"aw",@progbits
	.align	4
.nv.global.init:
	.type		__cudart_i2opi_f,@object
	.size		__cudart_i2opi_f,(.L_0 - __cudart_i2opi_f)
__cudart_i2opi_f:
        /*0000*/ 	.byte	0x41, 0x90, 0x43, 0x3c, 0x99, 0x95, 0x62, 0xdb, 0xc0, 0xdd, 0x34, 0xf5, 0xd1, 0x57, 0x27, 0xfc
        /*0010*/ 	.byte	0x29, 0x15, 0x44, 0x4e, 0x6e, 0x83, 0xf9, 0xa2
.L_0:


//--------------------- .nv.shared._Z11vectorScalePffi --------------------------
	.section	.nv.shared._Z11vectorScalePffi,"aw",@nobits
	.sectionflags	@""
	.align	16
	.zero		1024


//--------------------- .nv.shared.reserved.0     --------------------------
	.section	.nv.shared.reserved.0,"aw",@nobits
	.weak		__nv_reservedSMEM_offset_0_alias
	.size		__nv_reservedSMEM_offset_0_alias, 0, 64
	.other		__nv_reservedSMEM_offset_0_alias,@"STO_CUDA_RESERVED_SHARED STV_DEFAULT"
__nv_reservedSMEM_offset_0_alias:
	.zero		0
	.zero		64


//--------------------- .nv.shared._Z12vectorSinCosPfS_i --------------------------
	.section	.nv.shared._Z12vectorSinCosPfS_i,"aw",@nobits
	.sectionflags	@""
	.align	16
	.zero		1024


//--------------------- .nv.shared._Z16vectorDotProductPfS_S_i --------------------------
	.section	.nv.shared._Z16vectorDotProductPfS_S_i,"aw",@nobits
	.sectionflags	@""
	.align	16
	.zero		1024


//--------------------- .nv.shared._Z14vectorMultiplyPfS_S_i --------------------------
	.section	.nv.shared._Z14vectorMultiplyPfS_S_i,"aw",@nobits
	.sectionflags	@""
	.align	16
	.zero		1024


//--------------------- .nv.shared._Z9vectorAddPfS_S_i --------------------------
	.section	.nv.shared._Z9vectorAddPfS_S_i,"aw",@nobits
	.sectionflags	@""
	.align	16
	.zero		1024


//--------------------- .nv.constant0._Z11vectorScalePffi --------------------------
	.section	.nv.constant0._Z11vectorScalePffi,"a",@progbits
	.sectionflags	@""
	.align	4
.nv.constant0._Z11vectorScalePffi:
	.zero		912


//--------------------- .nv.constant0._Z12vectorSinCosPfS_i --------------------------
	.section	.nv.constant0._Z12vectorSinCosPfS_i,"a",@progbits
	.sectionflags	@""
	.align	4
.nv.constant0._Z12vectorSinCosPfS_i:
	.zero		916


//--------------------- .nv.constant0._Z16vectorDotProductPfS_S_i --------------------------
	.section	.nv.constant0._Z16vectorDotProductPfS_S_i,"a",@progbits
	.sectionflags	@""
	.align	4
.nv.constant0._Z16vectorDotProductPfS_S_i:
	.zero		924


//--------------------- .nv.constant0._Z14vectorMultiplyPfS_S_i --------------------------
	.section	.nv.constant0._Z14vectorMultiplyPfS_S_i,"a",@progbits
	.sectionflags	@""
	.align	4
.nv.constant0._Z14vectorMultiplyPfS_S_i:
	.zero		924


//--------------------- .nv.constant0._Z9vectorAddPfS_S_i --------------------------
	.section	.nv.constant0._Z9vectorAddPfS_S_i,"a",@progbits
	.sectionflags	@""
	.align	4
.nv.constant0._Z9vectorAddPfS_S_i:
	.zero		924


//--------------------- SYMBOLS --------------------------

	.type		.nv.reservedSmem.offset0,@object
	.size		.nv.reservedSmem.offset0,0x4
	.type		.nv.reservedSmem.cap,@object
	.size		.nv.reservedSmem.cap,0x4
